	.target	sm_100a

	.elftype	@"ET_EXEC"


//--------------------- .note.nv.tkinfo           --------------------------
	.section	.note.nv.tkinfo,"",@"SHT_NOTE"
	.sectionflags	@"SHF_NOTE_NV_TKINFO"
	.tkinfo
        /*0018*/ 	.word	0x00000002
        /*0030*/ 	.string	""
        /*0030*/ 	.string	"ptxas"
        /*0030*/ 	.string	"Cuda compilation tools, release 13.0, V13.0.88"
        /*0030*/ 	.string	"Build cuda_13.0.r13.0/compiler.36424714_0"
        /*0030*/ 	.string	"-arch sm_100a -m 64 "



//--------------------- .note.nv.cuinfo           --------------------------
	.section	.note.nv.cuinfo,"",@"SHT_NOTE"
	.sectionflags	@"SHF_NOTE_NV_CUINFO"
        /*0018*/ 	.short	0x0002
        /*001a*/ 	.short	0x0064
        /*001c*/ 	.short	0x0082
	.zero		2


//--------------------- .nv.info                  --------------------------
	.section	.nv.info,"",@"SHT_CUDA_INFO"
	.align	4


	//----- nvinfo : EIATTR_REGCOUNT
	.align		4
        /*0000*/ 	.byte	0x04, 0x2f
        /*0002*/ 	.short	(.L_19 - .L_18)
	.align		4
.L_18:
        /*0004*/ 	.word	index@(_ZN7cutlass13device_kernelINS_4gemm6kernel13GemmUniversalIN4cute5tupleIJiiiiEEENS1_10collective13CollectiveMmaINS1_35MainloopSm100TmaUmmaWarpSpecializedILi4ELi2ELi4ENS5_IJNS4_1CILi2EEESB_NSA_ILi1EEEEEEEENS5_IJNSA_ILi128EEESF_SF_EEENS_12float_e4m3_tENS5_IJlSC_lEEESH_SI_NS4_8TiledMMAINS4_8MMA_AtomIJNS4_10MMA_TraitsINS4_25SM100_MMA_F8F6F4_2x1SM_SSEJSH_SH_fSF_SF_NS4_17integral_constantINS4_4UMMA5MajorELSP_0EEESQ_NSN_INSO_7ScaleInELSR_0EEESS_EEEEEENS4_6LayoutINS5_IJSC_SC_SC_EEENS5_IJNSA_ILi0EEESX_SX_EEEEENS5_IJNS4_10UnderscoreES10_S10_EEEEENS4_28SM100_TMA_2SM_LOAD_MULTICASTENS4_14ComposedLayoutINS4_7SwizzleILi3ELi4ELi3EEENS4_18smem_ptr_flag_bitsILi8EEENSV_INS5_IJNSA_ILi8EEESF_EEENS5_IJSF_SC_EEEEEEEvNS4_8identityENS4_18SM100_TMA_2SM_LOADES1D_vS1E_EENS_8epilogue10collective18CollectiveEpilogueINS1H_23Sm100TmaWarpSpecializedILi2ELi2ELi32ELb0ELb0EEEJNS5_IJNSA_ILi64EEESF_SF_EEENS5_IJNSV_IS1M_SC_EENSV_INS5_IJNSA_ILi32EEESB_EEENS5_IJSC_S1M_EEEEEEEESH_SI_SH_SI_NS1H_6fusion15FusionCallbacksIS1L_NS1U_17LinearCombinationISH_fSH_fLNS_15FloatRoundStyleE2EEES1N_S1T_JEEENS4_5SM1004TMEM4LOAD26SM100_TMEM_LOAD_32dp32b32xENS4_13SM90_TMA_LOADENS14_INS15_ILi1ELi4ELi3EEES18_NSV_INS5_IJS19_S1P_EEENS5_IJS1P_SC_EEEEEEENS4_39AutoVectorizingCopyWithAssumedAlignmentILi128EEENS4_14SM90_TMA_STOREES29_S2B_S2B_EEEvvEEEEvNT_6ParamsE)
        /*0008*/ 	.word	0x00000072


	//----- nvinfo : EIATTR_FRAME_SIZE
	.align		4
.L_19:
        /*000c*/ 	.byte	0x04, 0x11
        /*000e*/ 	.short	(.L_21 - .L_20)
	.align		4
.L_20:
        /*0010*/ 	.word	index@($__internal_2_$__cuda_sm10x_tcgen05_guardrail_trap_unallocated_columns_being_dealloced)
        /*0014*/ 	.word	0x00000000


	//----- nvinfo : EIATTR_FRAME_SIZE
	.align		4
.L_21:
        /*0018*/ 	.byte	0x04, 0x11
        /*001a*/ 	.short	(.L_23 - .L_22)
	.align		4
.L_22:
        /*001c*/ 	.word	index@($__internal_1_$__cuda_sm10x_tcgen05_guardrail_trap_phase_invalid_during_alloc)
        /*0020*/ 	.word	0x00000000


	//----- nvinfo : EIATTR_FRAME_SIZE
	.align		4
.L_23:
        /*0024*/ 	.byte	0x04, 0x11
        /*0026*/ 	.short	(.L_25 - .L_24)
	.align		4
.L_24:
        /*0028*/ 	.word	index@($__internal_0_$__cuda_sm10x_tcgen05_guardrail_trap_col_being_dealloced_not_returned_by_alloc)
        /*002c*/ 	.word	0x00000000


	//----- nvinfo : EIATTR_FRAME_SIZE
	.align		4
.L_25:
        /*0030*/ 	.byte	0x04, 0x11
        /*0032*/ 	.short	(.L_27 - .L_26)
	.align		4
.L_26:
        /*0034*/ 	.word	index@(_ZN7cutlass13device_kernelINS_4gemm6kernel13GemmUniversalIN4cute5tupleIJiiiiEEENS1_10collective13CollectiveMmaINS1_35MainloopSm100TmaUmmaWarpSpecializedILi4ELi2ELi4ENS5_IJNS4_1CILi2EEESB_NSA_ILi1EEEEEEEENS5_IJNSA_ILi128EEESF_SF_EEENS_12float_e4m3_tENS5_IJlSC_lEEESH_SI_NS4_8TiledMMAINS4_8MMA_AtomIJNS4_10MMA_TraitsINS4_25SM100_MMA_F8F6F4_2x1SM_SSEJSH_SH_fSF_SF_NS4_17integral_constantINS4_4UMMA5MajorELSP_0EEESQ_NSN_INSO_7ScaleInELSR_0EEESS_EEEEEENS4_6LayoutINS5_IJSC_SC_SC_EEENS5_IJNSA_ILi0EEESX_SX_EEEEENS5_IJNS4_10UnderscoreES10_S10_EEEEENS4_28SM100_TMA_2SM_LOAD_MULTICASTENS4_14ComposedLayoutINS4_7SwizzleILi3ELi4ELi3EEENS4_18smem_ptr_flag_bitsILi8EEENSV_INS5_IJNSA_ILi8EEESF_EEENS5_IJSF_SC_EEEEEEEvNS4_8identityENS4_18SM100_TMA_2SM_LOADES1D_vS1E_EENS_8epilogue10collective18CollectiveEpilogueINS1H_23Sm100TmaWarpSpecializedILi2ELi2ELi32ELb0ELb0EEEJNS5_IJNSA_ILi64EEESF_SF_EEENS5_IJNSV_IS1M_SC_EENSV_INS5_IJNSA_ILi32EEESB_EEENS5_IJSC_S1M_EEEEEEEESH_SI_SH_SI_NS1H_6fusion15FusionCallbacksIS1L_NS1U_17LinearCombinationISH_fSH_fLNS_15FloatRoundStyleE2EEES1N_S1T_JEEENS4_5SM1004TMEM4LOAD26SM100_TMEM_LOAD_32dp32b32xENS4_13SM90_TMA_LOADENS14_INS15_ILi1ELi4ELi3EEES18_NSV_INS5_IJS19_S1P_EEENS5_IJS1P_SC_EEEEEEENS4_39AutoVectorizingCopyWithAssumedAlignmentILi128EEENS4_14SM90_TMA_STOREES29_S2B_S2B_EEEvvEEEEvNT_6ParamsE)
        /*0038*/ 	.word	0x00000000


	//----- nvinfo : EIATTR_MIN_STACK_SIZE
	.align		4
.L_27:
        /*003c*/ 	.byte	0x04, 0x12
        /*003e*/ 	.short	(.L_29 - .L_28)
	.align		4
.L_28:
        /*0040*/ 	.word	index@(_ZN7cutlass13device_kernelINS_4gemm6kernel13GemmUniversalIN4cute5tupleIJiiiiEEENS1_10collective13CollectiveMmaINS1_35MainloopSm100TmaUmmaWarpSpecializedILi4ELi2ELi4ENS5_IJNS4_1CILi2EEESB_NSA_ILi1EEEEEEEENS5_IJNSA_ILi128EEESF_SF_EEENS_12float_e4m3_tENS5_IJlSC_lEEESH_SI_NS4_8TiledMMAINS4_8MMA_AtomIJNS4_10MMA_TraitsINS4_25SM100_MMA_F8F6F4_2x1SM_SSEJSH_SH_fSF_SF_NS4_17integral_constantINS4_4UMMA5MajorELSP_0EEESQ_NSN_INSO_7ScaleInELSR_0EEESS_EEEEEENS4_6LayoutINS5_IJSC_SC_SC_EEENS5_IJNSA_ILi0EEESX_SX_EEEEENS5_IJNS4_10UnderscoreES10_S10_EEEEENS4_28SM100_TMA_2SM_LOAD_MULTICASTENS4_14ComposedLayoutINS4_7SwizzleILi3ELi4ELi3EEENS4_18smem_ptr_flag_bitsILi8EEENSV_INS5_IJNSA_ILi8EEESF_EEENS5_IJSF_SC_EEEEEEEvNS4_8identityENS4_18SM100_TMA_2SM_LOADES1D_vS1E_EENS_8epilogue10collective18CollectiveEpilogueINS1H_23Sm100TmaWarpSpecializedILi2ELi2ELi32ELb0ELb0EEEJNS5_IJNSA_ILi64EEESF_SF_EEENS5_IJNSV_IS1M_SC_EENSV_INS5_IJNSA_ILi32EEESB_EEENS5_IJSC_S1M_EEEEEEEESH_SI_SH_SI_NS1H_6fusion15FusionCallbacksIS1L_NS1U_17LinearCombinationISH_fSH_fLNS_15FloatRoundStyleE2EEES1N_S1T_JEEENS4_5SM1004TMEM4LOAD26SM100_TMEM_LOAD_32dp32b32xENS4_13SM90_TMA_LOADENS14_INS15_ILi1ELi4ELi3EEES18_NSV_INS5_IJS19_S1P_EEENS5_IJS1P_SC_EEEEEEENS4_39AutoVectorizingCopyWithAssumedAlignmentILi128EEENS4_14SM90_TMA_STOREES29_S2B_S2B_EEEvvEEEEvNT_6ParamsE)
        /*0044*/ 	.word	0x00000000
.L_29:


//--------------------- .nv.compat                --------------------------
	.section	.nv.compat,"",@"SHT_CUDA_COMPAT_INFO"
	.align	4
        /*0000*/ 	.byte	0x02, 0x09, 0x01, 0x00, 0x02, 0x02, 0x02, 0x00, 0x02, 0x05, 0x05, 0x00, 0x03, 0x07, 0x01, 0x01
        /*0010*/ 	.byte	0x02, 0x03, 0x01, 0x00, 0x02, 0x06, 0x01, 0x00, 0x04, 0x0b, 0x08, 0x00, 0x09, 0x00, 0x00, 0x00
        /*0020*/ 	.byte	0x00, 0x00, 0x00, 0x00


//--------------------- .nv.info._ZN7cutlass13device_kernelINS_4gemm6kernel13GemmUniversalIN4cute5tupleIJiiiiEEENS1_10collective13CollectiveMmaINS1_35MainloopSm100TmaUmmaWarpSpecializedILi4ELi2ELi4ENS5_IJNS4_1CILi2EEESB_NSA_ILi1EEEEEEEENS5_IJNSA_ILi128EEESF_SF_EEENS_12float_e4m3_tENS5_IJlSC_lEEESH_SI_NS4_8TiledMMAINS4_8MMA_AtomIJNS4_10MMA_TraitsINS4_25SM100_MMA_F8F6F4_2x1SM_SSEJSH_SH_fSF_SF_NS4_17integral_constantINS4_4UMMA5MajorELSP_0EEESQ_NSN_INSO_7ScaleInELSR_0EEESS_EEEEEENS4_6LayoutINS5_IJSC_SC_SC_EEENS5_IJNSA_ILi0EEESX_SX_EEEEENS5_IJNS4_10UnderscoreES10_S10_EEEEENS4_28SM100_TMA_2SM_LOAD_MULTICASTENS4_14ComposedLayoutINS4_7SwizzleILi3ELi4ELi3EEENS4_18smem_ptr_flag_bitsILi8EEENSV_INS5_IJNSA_ILi8EEESF_EEENS5_IJSF_SC_EEEEEEEvNS4_8identityENS4_18SM100_TMA_2SM_LOADES1D_vS1E_EENS_8epilogue10collective18CollectiveEpilogueINS1H_23Sm100TmaWarpSpecializedILi2ELi2ELi32ELb0ELb0EEEJNS5_IJNSA_ILi64EEESF_SF_EEENS5_IJNSV_IS1M_SC_EENSV_INS5_IJNSA_ILi32EEESB_EEENS5_IJSC_S1M_EEEEEEEESH_SI_SH_SI_NS1H_6fusion15FusionCallbacksIS1L_NS1U_17LinearCombinationISH_fSH_fLNS_15FloatRoundStyleE2EEES1N_S1T_JEEENS4_5SM1004TMEM4LOAD26SM100_TMEM_LOAD_32dp32b32xENS4_13SM90_TMA_LOADENS14_INS15_ILi1ELi4ELi3EEES18_NSV_INS5_IJS19_S1P_EEENS5_IJS1P_SC_EEEEEEENS4_39AutoVectorizingCopyWithAssumedAlignmentILi128EEENS4_14SM90_TMA_STOREES29_S2B_S2B_EEEvvEEEEvNT_6ParamsE --------------------------
	.section	.nv.info._ZN7cutlass13device_kernelINS_4gemm6kernel13GemmUniversalIN4cute5tupleIJiiiiEEENS1_10collective13CollectiveMmaINS1_35MainloopSm100TmaUmmaWarpSpecializedILi4ELi2ELi4ENS5_IJNS4_1CILi2EEESB_NSA_ILi1EEEEEEEENS5_IJNSA_ILi128EEESF_SF_EEENS_12float_e4m3_tENS5_IJlSC_lEEESH_SI_NS4_8TiledMMAINS4_8MMA_AtomIJNS4_10MMA_TraitsINS4_25SM100_MMA_F8F6F4_2x1SM_SSEJSH_SH_fSF_SF_NS4_17integral_constantINS4_4UMMA5MajorELSP_0EEESQ_NSN_INSO_7ScaleInELSR_0EEESS_EEEEEENS4_6LayoutINS5_IJSC_SC_SC_EEENS5_IJNSA_ILi0EEESX_SX_EEEEENS5_IJNS4_10UnderscoreES10_S10_EEEEENS4_28SM100_TMA_2SM_LOAD_MULTICASTENS4_14ComposedLayoutINS4_7SwizzleILi3ELi4ELi3EEENS4_18smem_ptr_flag_bitsILi8EEENSV_INS5_IJNSA_ILi8EEESF_EEENS5_IJSF_SC_EEEEEEEvNS4_8identityENS4_18SM100_TMA_2SM_LOADES1D_vS1E_EENS_8epilogue10collective18CollectiveEpilogueINS1H_23Sm100TmaWarpSpecializedILi2ELi2ELi32ELb0ELb0EEEJNS5_IJNSA_ILi64EEESF_SF_EEENS5_IJNSV_IS1M_SC_EENSV_INS5_IJNSA_ILi32EEESB_EEENS5_IJSC_S1M_EEEEEEEESH_SI_SH_SI_NS1H_6fusion15FusionCallbacksIS1L_NS1U_17LinearCombinationISH_fSH_fLNS_15FloatRoundStyleE2EEES1N_S1T_JEEENS4_5SM1004TMEM4LOAD26SM100_TMEM_LOAD_32dp32b32xENS4_13SM90_TMA_LOADENS14_INS15_ILi1ELi4ELi3EEES18_NSV_INS5_IJS19_S1P_EEENS5_IJS1P_SC_EEEEEEENS4_39AutoVectorizingCopyWithAssumedAlignmentILi128EEENS4_14SM90_TMA_STOREES29_S2B_S2B_EEEvvEEEEvNT_6ParamsE,"",@"SHT_CUDA_INFO"
	.sectionflags	@""
	.align	4


	//----- nvinfo : EIATTR_CUDA_API_VERSION
	.align		4
        /*0000*/ 	.byte	0x04, 0x37
        /*0002*/ 	.short	(.L_31 - .L_30)
.L_30:
        /*0004*/ 	.word	0x00000082


	//----- nvinfo : EIATTR_KPARAM_INFO
	.align		4
.L_31:
        /*0008*/ 	.byte	0x04, 0x17
        /*000a*/ 	.short	(.L_33 - .L_32)
.L_32:
        /*000c*/ 	.word	0x00000000
        /*0010*/ 	.short	0x0000
        /*0012*/ 	.short	0x0000
        /*0014*/ 	.byte	0x00, 0xf0, 0x01, 0x20


	//----- nvinfo : EIATTR_AT_ENTRY_FRAGMENTS
	.align		4
.L_33:
        /*0018*/ 	.byte	0x04, 0x4f
        /*001a*/ 	.short	(.L_35 - .L_34)


	//   ....[0]....
.L_34:
        /*001c*/ 	.word	0x00000007


	//----- nvinfo : EIATTR_RESERVED_SMEM_USED
	.align		4
.L_35:
        /*0020*/ 	.byte	0x01, 0x41
	.zero		2


	//----- nvinfo : EIATTR_SPARSE_MMA_MASK
	.align		4
        /*0024*/ 	.byte	0x03, 0x50
        /*0026*/ 	.short	0x0000


	//----- nvinfo : EIATTR_TCGEN05_2CTA_USED
	.align		4
        /*0028*/ 	.byte	0x01, 0x52
	.zero		2


	//----- nvinfo : EIATTR_MAXREG_COUNT
	.align		4
        /*002c*/ 	.byte	0x03, 0x1b
        /*002e*/ 	.short	0x00ff


	//----- nvinfo : EIATTR_NUM_BARRIERS
	.align		4
        /*0030*/ 	.byte	0x02, 0x4c
        /*0032*/ 	.byte	0x07
	.zero		1


	//----- nvinfo : EIATTR_EXTERNS
	.align		4
        /*0034*/ 	.byte	0x04, 0x0f
        /*0036*/ 	.short	(.L_37 - .L_36)


	//   ....[0]....
	.align		4
.L_36:
        /*0038*/ 	.word	index@(__assertfail)


	//----- nvinfo : EIATTR_MERCURY_ISA_VERSION
	.align		4
.L_37:
        /*003c*/ 	.byte	0x03, 0x5f
        /*003e*/ 	.short	0x0101


	//----- nvinfo : EIATTR_INT_WARP_WIDE_INSTR_OFFSETS
	.align		4
        /*0040*/ 	.byte	0x04, 0x31
        /*0042*/ 	.short	(.L_39 - .L_38)


	//   ....[0]....
.L_38:
        /*0044*/ 	.word	0x00000d30


	//   ....[1]....
        /*0048*/ 	.word	0x00000dd0


	//   ....[2]....
        /*004c*/ 	.word	0x00004270


	//   ....[3]....
        /*0050*/ 	.word	0x00004290


	//   ....[4]....
        /*0054*/ 	.word	0x000042c0


	//   ....[5]....
        /*0058*/ 	.word	0x00004de0


	//   ....[6]....
        /*005c*/ 	.word	0x00004e80


	//   ....[7]....
        /*0060*/ 	.word	0x00004f30


	//   ....[8]....
        /*0064*/ 	.word	0x00004fd0


	//   ....[9]....
        /*0068*/ 	.word	0x000050c0


	//   ....[10]....
        /*006c*/ 	.word	0x00005190


	//----- nvinfo : EIATTR_COOP_GROUP_MASK_REGIDS
	.align		4
.L_39:
        /*0070*/ 	.byte	0x04, 0x29
        /*0072*/ 	.short	(.L_41 - .L_40)


	//   ....[0]....
.L_40:
        /*0074*/ 	.word	0xffffffff


	//   ....[1]....
        /*0078*/ 	.word	0xffffffff


	//   ....[2]....
        /*007c*/ 	.word	0xffffffff


	//   ....[3]....
        /*0080*/ 	.word	0xffffffff


	//   ....[4]....
        /*0084*/ 	.word	0xffffffff


	//   ....[5]....
        /*0088*/ 	.word	0xffffffff


	//   ....[6]....
        /*008c*/ 	.word	0xffffffff


	//   ....[7]....
        /*0090*/ 	.word	0xffffffff


	//   ....[8]....
        /*0094*/ 	.word	0xffffffff


	//   ....[9]....
        /*0098*/ 	.word	0xffffffff


	//   ....[10]....
        /*009c*/ 	.word	0xffffffff


	//   ....[11]....
        /*00a0*/ 	.word	0xffffffff


	//   ....[12]....
        /*00a4*/ 	.word	0xffffffff


	//   ....[13]....
        /*00a8*/ 	.word	0xffffffff


	//----- nvinfo : EIATTR_COOP_GROUP_INSTR_OFFSETS
	.align		4
.L_41:
        /*00ac*/ 	.byte	0x04, 0x28
        /*00ae*/ 	.short	(.L_43 - .L_42)


	//   ....[0]....
.L_42:
        /*00b0*/ 	.word	0x000000b0


	//   ....[1]....
        /*00b4*/ 	.word	0x00000520


	//   ....[2]....
        /*00b8*/ 	.word	0x000006e0


	//   ....[3]....
        /*00bc*/ 	.word	0x00000830


	//   ....[4]....
        /*00c0*/ 	.word	0x00000920


	//   ....[5]....
        /*00c4*/ 	.word	0x00000a80


	//   ....[6]....
        /*00c8*/ 	.word	0x00000c10


	//   ....[7]....
        /*00cc*/ 	.word	0x00000e50


	//   ....[8]....
        /*00d0*/ 	.word	0x000021a0


	//   ....[9]....
        /*00d4*/ 	.word	0x00003050


	//   ....[10]....
        /*00d8*/ 	.word	0x00003520


	//   ....[11]....
        /*00dc*/ 	.word	0x00003550


	//   ....[12]....
        /*00e0*/ 	.word	0x00004170


	//   ....[13]....
        /*00e4*/ 	.word	0x00004380


	//----- nvinfo : EIATTR_VRC_CTA_INIT_COUNT
	.align		4
.L_43:
        /*00e8*/ 	.byte	0x02, 0x4a
        /*00ea*/ 	.byte	0x80
	.zero		1


	//----- nvinfo : EIATTR_SYSCALL_OFFSETS
	.align		4
        /*00ec*/ 	.byte	0x04, 0x46
        /*00ee*/ 	.short	(.L_45 - .L_44)


	//   ....[0]....
.L_44:
        /*00f0*/ 	.word	0x00005ca0


	//   ....[1]....
        /*00f4*/ 	.word	0x00005de0


	//   ....[2]....
        /*00f8*/ 	.word	0x00006600


	//   ....[3]....
        /*00fc*/ 	.word	0x000073f0


	//----- nvinfo : EIATTR_MBARRIER_INSTR_OFFSETS
	.align		4
.L_45:
        /*0100*/ 	.byte	0x04, 0x39
        /*0102*/ 	.short	(.L_47 - .L_46)


	//   ....[0]....
.L_46:
        /*0104*/ 	.word	0x00000650
        /*0108*/ 	.word	0x000000ff
        /*010c*/ 	.word	0x00000000
        /*0110*/ 	.short	0x0100
        /*0112*/ 	.byte	0x04
	.zero		1


	//   ....[1]....
        /*0114*/ 	.word	0x00000660
        /*0118*/ 	.word	0x000000ff
        /*011c*/ 	.word	0x00000020
        /*0120*/ 	.short	0x0100
        /*0122*/ 	.byte	0x04
	.zero		1


	//   ....[2]....
        /*0124*/ 	.word	0x00000670
        /*0128*/ 	.word	0x000000ff
        /*012c*/ 	.word	0x00000008
        /*0130*/ 	.short	0x0100
        /*0132*/ 	.byte	0x04
	.zero		1


	//   ....[3]....
        /*0134*/ 	.word	0x00000680
        /*0138*/ 	.word	0x000000ff
        /*013c*/ 	.word	0x00000028
        /*0140*/ 	.short	0x0100
        /*0142*/ 	.byte	0x04
	.zero		1


	//   ....[4]....
        /*0144*/ 	.word	0x00000690
        /*0148*/ 	.word	0x000000ff
        /*014c*/ 	.word	0x00000010
        /*0150*/ 	.short	0x0100
        /*0152*/ 	.byte	0x04
	.zero		1


	//   ....[5]....
        /*0154*/ 	.word	0x000006a0
        /*0158*/ 	.word	0x000000ff
        /*015c*/ 	.word	0x00000030
        /*0160*/ 	.short	0x0100
        /*0162*/ 	.byte	0x04
	.zero		1


	//   ....[6]....
        /*0164*/ 	.word	0x000006b0
        /*0168*/ 	.word	0x000000ff
        /*016c*/ 	.word	0x00000018
        /*0170*/ 	.short	0x0100
        /*0172*/ 	.byte	0x04
	.zero		1


	//   ....[7]....
        /*0174*/ 	.word	0x000006c0
        /*0178*/ 	.word	0x000000ff
        /*017c*/ 	.word	0x00000038
        /*0180*/ 	.short	0x0100
        /*0182*/ 	.byte	0x04
	.zero		1


	//   ....[8]....
        /*0184*/ 	.word	0x000007e0
        /*0188*/ 	.word	0x000000ff
        /*018c*/ 	.word	0x00000040
        /*0190*/ 	.short	0x0100
        /*0192*/ 	.byte	0x04
	.zero		1


	//   ....[9]....
        /*0194*/ 	.word	0x000007f0
        /*0198*/ 	.word	0x000000ff
        /*019c*/ 	.word	0x00000050
        /*01a0*/ 	.short	0x0100
        /*01a2*/ 	.byte	0x04
	.zero		1


	//   ....[10]....
        /*01a4*/ 	.word	0x00000800
        /*01a8*/ 	.word	0x000000ff
        /*01ac*/ 	.word	0x00000048
        /*01b0*/ 	.short	0x0100
        /*01b2*/ 	.byte	0x04
	.zero		1


	//   ....[11]....
        /*01b4*/ 	.word	0x00000810
        /*01b8*/ 	.word	0x000000ff
        /*01bc*/ 	.word	0x00000058
        /*01c0*/ 	.short	0x0100
        /*01c2*/ 	.byte	0x04
	.zero		1


	//   ....[12]....
        /*01c4*/ 	.word	0x000008f0
        /*01c8*/ 	.word	0x000000ff
        /*01cc*/ 	.word	0x00000060
        /*01d0*/ 	.short	0x0100
        /*01d2*/ 	.byte	0x06
	.zero		1


	//   ....[13]....
        /*01d4*/ 	.word	0x00000900
        /*01d8*/ 	.word	0x000000ff
        /*01dc*/ 	.word	0x00000068
        /*01e0*/ 	.short	0x0100
        /*01e2*/ 	.byte	0x06
	.zero		1


	//   ....[14]....
        /*01e4*/ 	.word	0x00000a30
        /*01e8*/ 	.word	0x000000ff
        /*01ec*/ 	.word	0x00000070
        /*01f0*/ 	.short	0x0100
        /*01f2*/ 	.byte	0x06
	.zero		1


	//   ....[15]....
        /*01f4*/ 	.word	0x00000a40
        /*01f8*/ 	.word	0x000000ff
        /*01fc*/ 	.word	0x00000080
        /*0200*/ 	.short	0x0100
        /*0202*/ 	.byte	0x06
	.zero		1


	//   ....[16]....
        /*0204*/ 	.word	0x00000a50
        /*0208*/ 	.word	0x000000ff
        /*020c*/ 	.word	0x00000078
        /*0210*/ 	.short	0x0100
        /*0212*/ 	.byte	0x06
	.zero		1


	//   ....[17]....
        /*0214*/ 	.word	0x00000a60
        /*0218*/ 	.word	0x000000ff
        /*021c*/ 	.word	0x00000088
        /*0220*/ 	.short	0x0100
        /*0222*/ 	.byte	0x06
	.zero		1


	//   ....[18]....
        /*0224*/ 	.word	0x00000b80
        /*0228*/ 	.word	0x000000ff
        /*022c*/ 	.word	0x00000090
        /*0230*/ 	.short	0x0100
        /*0232*/ 	.byte	0x04
	.zero		1


	//   ....[19]....
        /*0234*/ 	.word	0x00000b90
        /*0238*/ 	.word	0x000000ff
        /*023c*/ 	.word	0x000000b0
        /*0240*/ 	.short	0x0100
        /*0242*/ 	.byte	0x04
	.zero		1


	//   ....[20]....
        /*0244*/ 	.word	0x00000ba0
        /*0248*/ 	.word	0x000000ff
        /*024c*/ 	.word	0x00000098
        /*0250*/ 	.short	0x0100
        /*0252*/ 	.byte	0x04
	.zero		1


	//   ....[21]....
        /*0254*/ 	.word	0x00000bb0
        /*0258*/ 	.word	0x000000ff
        /*025c*/ 	.word	0x000000b8
        /*0260*/ 	.short	0x0100
        /*0262*/ 	.byte	0x04
	.zero		1


	//   ....[22]....
        /*0264*/ 	.word	0x00000bc0
        /*0268*/ 	.word	0x000000ff
        /*026c*/ 	.word	0x000000a0
        /*0270*/ 	.short	0x0100
        /*0272*/ 	.byte	0x04
	.zero		1


	//   ....[23]....
        /*0274*/ 	.word	0x00000bd0
        /*0278*/ 	.word	0x000000ff
        /*027c*/ 	.word	0x000000c0
        /*0280*/ 	.short	0x0100
        /*0282*/ 	.byte	0x04
	.zero		1


	//   ....[24]....
        /*0284*/ 	.word	0x00000be0
        /*0288*/ 	.word	0x000000ff
        /*028c*/ 	.word	0x000000a8
        /*0290*/ 	.short	0x0100
        /*0292*/ 	.byte	0x04
	.zero		1


	//   ....[25]....
        /*0294*/ 	.word	0x00000bf0
        /*0298*/ 	.word	0x000000ff
        /*029c*/ 	.word	0x000000c8
        /*02a0*/ 	.short	0x0100
        /*02a2*/ 	.byte	0x04
	.zero		1


	//   ....[26]....
        /*02a4*/ 	.word	0x00000ce0
        /*02a8*/ 	.word	0x000000ff
        /*02ac*/ 	.word	0x000000d0
        /*02b0*/ 	.short	0x0100
        /*02b2*/ 	.byte	0x04
	.zero		1


	//   ....[27]....
        /*02b4*/ 	.word	0x00000cf0
        /*02b8*/ 	.word	0x000000ff
        /*02bc*/ 	.word	0x000000e0
        /*02c0*/ 	.short	0x0100
        /*02c2*/ 	.byte	0x04
	.zero		1


	//   ....[28]....
        /*02c4*/ 	.word	0x00000d00
        /*02c8*/ 	.word	0x000000ff
        /*02cc*/ 	.word	0x000000d8
        /*02d0*/ 	.short	0x0100
        /*02d2*/ 	.byte	0x04
	.zero		1


	//   ....[29]....
        /*02d4*/ 	.word	0x00000d10
        /*02d8*/ 	.word	0x000000ff
        /*02dc*/ 	.word	0x000000e8
        /*02e0*/ 	.short	0x0100
        /*02e2*/ 	.byte	0x04
	.zero		1


	//   ....[30]....
        /*02e4*/ 	.word	0x00000e10
        /*02e8*/ 	.word	0x000000ff
        /*02ec*/ 	.word	0x000000f0
        /*02f0*/ 	.short	0x0100
        /*02f2*/ 	.byte	0x06
	.zero		1


	//   ....[31]....
        /*02f4*/ 	.word	0x000019c0
        /*02f8*/ 	.word	0x00000003
        /*02fc*/ 	.word	0x000000e0
        /*0300*/ 	.short	0x010a
        /*0302*/ 	.byte	0xff
	.zero		1


	//   ....[32]....
        /*0304*/ 	.word	0x000019f0
        /*0308*/ 	.word	0x00000003
        /*030c*/ 	.word	0x000000d0
        /*0310*/ 	.short	0x0101
        /*0312*/ 	.byte	0xff
	.zero		1


	//   ....[33]....
        /*0314*/ 	.word	0x00001ab0
        /*0318*/ 	.word	0x000000ff
        /*031c*/ 	.word	0x00000020
        /*0320*/ 	.short	0x010a
        /*0322*/ 	.byte	0x04
	.zero		1


	//   ....[34]....
        /*0324*/ 	.word	0x00001b80
        /*0328*/ 	.word	0x000000ff
        /*032c*/ 	.word	0x00000020
        /*0330*/ 	.short	0x010a
        /*0332*/ 	.byte	0x21
	.zero		1


	//   ....[35]....
        /*0334*/ 	.word	0x00001d30
        /*0338*/ 	.word	0x000000ff
        /*033c*/ 	.word	0x00000020
        /*0340*/ 	.short	0x010a
        /*0342*/ 	.byte	0x05
	.zero		1


	//   ....[36]....
        /*0344*/ 	.word	0x00001e40
        /*0348*/ 	.word	0x000000ff
        /*034c*/ 	.word	0x00000068
        /*0350*/ 	.short	0x0101
        /*0352*/ 	.byte	0x06
	.zero		1


	//   ....[37]....
        /*0354*/ 	.word	0x00001e60
        /*0358*/ 	.word	0x000000ff
        /*035c*/ 	.word	0x00000020
        /*0360*/ 	.short	0x010a
        /*0362*/ 	.byte	0x04
	.zero		1


	//   ....[38]....
        /*0364*/ 	.word	0x00001ee0
        /*0368*/ 	.word	0x000000ff
        /*036c*/ 	.word	0x00000020
        /*0370*/ 	.short	0x010a
        /*0372*/ 	.byte	0x11
	.zero		1


	//   ....[39]....
        /*0374*/ 	.word	0x00002070
        /*0378*/ 	.word	0x000000ff
        /*037c*/ 	.word	0x00000020
        /*0380*/ 	.short	0x010a
        /*0382*/ 	.byte	0x05
	.zero		1


	//   ....[40]....
        /*0384*/ 	.word	0x000021d0
        /*0388*/ 	.word	0x00000003
        /*038c*/ 	.word	0x00000070
        /*0390*/ 	.short	0x010a
        /*0392*/ 	.byte	0xff
	.zero		1


	//   ....[41]....
        /*0394*/ 	.word	0x00002320
        /*0398*/ 	.word	0x00000000
        /*039c*/ 	.word	0x00000000
        /*03a0*/ 	.short	0x0101
        /*03a2*/ 	.byte	0xff
	.zero		1


	//   ....[42]....
        /*03a4*/ 	.word	0x000028d0
        /*03a8*/ 	.word	0x000000ff
        /*03ac*/ 	.word	0x00000000
        /*03b0*/ 	.short	0x010a
        /*03b2*/ 	.byte	0x04
	.zero		1


	//   ....[43]....
        /*03b4*/ 	.word	0x00002960
        /*03b8*/ 	.word	0x000000ff
        /*03bc*/ 	.word	0x00000000
        /*03c0*/ 	.short	0x010a
        /*03c2*/ 	.byte	0x05
	.zero		1


	//   ....[44]....
        /*03c4*/ 	.word	0x000029f0
        /*03c8*/ 	.word	0x000000ff
        /*03cc*/ 	.word	0x00000000
        /*03d0*/ 	.short	0x010a
        /*03d2*/ 	.byte	0x05
	.zero		1


	//   ....[45]....
        /*03d4*/ 	.word	0x00002a90
        /*03d8*/ 	.word	0x00000000
        /*03dc*/ 	.word	0x00000000
        /*03e0*/ 	.short	0x010a
        /*03e2*/ 	.byte	0xff
	.zero		1


	//   ....[46]....
        /*03e4*/ 	.word	0x00002bb0
        /*03e8*/ 	.word	0x00000002
        /*03ec*/ 	.word	0x000000d0
        /*03f0*/ 	.short	0x010a
        /*03f2*/ 	.byte	0xff
	.zero		1


	//   ....[47]....
        /*03f4*/ 	.word	0x00002c10
        /*03f8*/ 	.word	0x00000004
        /*03fc*/ 	.word	0x00000000
        /*0400*/ 	.short	0x0101
        /*0402*/ 	.byte	0xff
	.zero		1


	//   ....[48]....
        /*0404*/ 	.word	0x00002c30
        /*0408*/ 	.word	0x000000ff
        /*040c*/ 	.word	0x00000080
        /*0410*/ 	.short	0x010a
        /*0412*/ 	.byte	0x04
	.zero		1


	//   ....[49]....
        /*0414*/ 	.word	0x00002d50
        /*0418*/ 	.word	0x00000002
        /*041c*/ 	.word	0x00000070
        /*0420*/ 	.short	0x010a
        /*0422*/ 	.byte	0xff
	.zero		1


	//   ....[50]....
        /*0424*/ 	.word	0x00002e60
        /*0428*/ 	.word	0x00000002
        /*042c*/ 	.word	0x00000000
        /*0430*/ 	.short	0x0101
        /*0432*/ 	.byte	0xff
	.zero		1


	//   ....[51]....
        /*0434*/ 	.word	0x00002ef0
        /*0438*/ 	.word	0x000000ff
        /*043c*/ 	.word	0x00000080
        /*0440*/ 	.short	0x0106
        /*0442*/ 	.byte	0x04
	.zero		1


	//   ....[52]....
        /*0444*/ 	.word	0x00002f10
        /*0448*/ 	.word	0x000000ff
        /*044c*/ 	.word	0x00000080
        /*0450*/ 	.short	0x010a
        /*0452*/ 	.byte	0x04
	.zero		1


	//   ....[53]....
        /*0454*/ 	.word	0x00002fa0
        /*0458*/ 	.word	0x000000ff
        /*045c*/ 	.word	0x00000080
        /*0460*/ 	.short	0x0106
        /*0462*/ 	.byte	0x07
	.zero		1


	//   ....[54]....
        /*0464*/ 	.word	0x00002fe0
        /*0468*/ 	.word	0x00000000
        /*046c*/ 	.word	0x00000080
        /*0470*/ 	.short	0x010a
        /*0472*/ 	.byte	0xff
	.zero		1


	//   ....[55]....
        /*0474*/ 	.word	0x00003220
        /*0478*/ 	.word	0x000000ff
        /*047c*/ 	.word	0x00000008
        /*0480*/ 	.short	0x010a
        /*0482*/ 	.byte	0x05
	.zero		1


	//   ....[56]....
        /*0484*/ 	.word	0x00003240
        /*0488*/ 	.word	0x000000ff
        /*048c*/ 	.word	0x00000008
        /*0490*/ 	.short	0x010a
        /*0492*/ 	.byte	0x05
	.zero		1


	//   ....[57]....
        /*0494*/ 	.word	0x000033d0
        /*0498*/ 	.word	0x000000ff
        /*049c*/ 	.word	0x00000008
        /*04a0*/ 	.short	0x010a
        /*04a2*/ 	.byte	0x05
	.zero		1


	//   ....[58]....
        /*04a4*/ 	.word	0x000033f0
        /*04a8*/ 	.word	0x000000ff
        /*04ac*/ 	.word	0x00000008
        /*04b0*/ 	.short	0x010a
        /*04b2*/ 	.byte	0x05
	.zero		1


	//   ....[59]....
        /*04b4*/ 	.word	0x000034b0
        /*04b8*/ 	.word	0x000000ff
        /*04bc*/ 	.word	0x00000000
        /*04c0*/ 	.short	0x0101
        /*04c2*/ 	.byte	0x04
	.zero		1


	//   ....[60]....
        /*04c4*/ 	.word	0x000037f0
        /*04c8*/ 	.word	0x00000000
        /*04cc*/ 	.word	0x00000070
        /*04d0*/ 	.short	0x010a
        /*04d2*/ 	.byte	0xff
	.zero		1


	//   ....[61]....
        /*04d4*/ 	.word	0x000038b0
        /*04d8*/ 	.word	0x00000000
        /*04dc*/ 	.word	0x00000000
        /*04e0*/ 	.short	0x0101
        /*04e2*/ 	.byte	0xff
	.zero		1


	//   ....[62]....
        /*04e4*/ 	.word	0x00003970
        /*04e8*/ 	.word	0x000000ff
        /*04ec*/ 	.word	0x00000000
        /*04f0*/ 	.short	0x010a
        /*04f2*/ 	.byte	0x04
	.zero		1


	//   ....[63]....
        /*04f4*/ 	.word	0x00003980
        /*04f8*/ 	.word	0x000000ff
        /*04fc*/ 	.word	0x000000b0
        /*0500*/ 	.short	0x010a
        /*0502*/ 	.byte	0x1f
	.zero		1


	//   ....[64]....
        /*0504*/ 	.word	0x00003a30
        /*0508*/ 	.word	0x000000ff
        /*050c*/ 	.word	0x00000000
        /*0510*/ 	.short	0x010a
        /*0512*/ 	.byte	0x05
	.zero		1


	//   ....[65]....
        /*0514*/ 	.word	0x00003b60
        /*0518*/ 	.word	0x000000ff
        /*051c*/ 	.word	0x00000000
        /*0520*/ 	.short	0x010a
        /*0522*/ 	.byte	0x04
	.zero		1


	//   ....[66]....
        /*0524*/ 	.word	0x00003e60
        /*0528*/ 	.word	0x000000ff
        /*052c*/ 	.word	0x00000000
        /*0530*/ 	.short	0x010a
        /*0532*/ 	.byte	0x04
	.zero		1


	//   ....[67]....
        /*0534*/ 	.word	0x00003ef0
        /*0538*/ 	.word	0x000000ff
        /*053c*/ 	.word	0x00000000
        /*0540*/ 	.short	0x010a
        /*0542*/ 	.byte	0x05
	.zero		1


	//   ....[68]....
        /*0544*/ 	.word	0x00003f80
        /*0548*/ 	.word	0x000000ff
        /*054c*/ 	.word	0x00000000
        /*0550*/ 	.short	0x010a
        /*0552*/ 	.byte	0x05
	.zero		1


	//   ....[69]....
        /*0554*/ 	.word	0x00004020
        /*0558*/ 	.word	0x00000000
        /*055c*/ 	.word	0x00000000
        /*0560*/ 	.short	0x010a
        /*0562*/ 	.byte	0xff
	.zero		1


	//   ....[70]....
        /*0564*/ 	.word	0x00004060
        /*0568*/ 	.word	0x00000000
        /*056c*/ 	.word	0x00000000
        /*0570*/ 	.short	0x010a
        /*0572*/ 	.byte	0xff
	.zero		1


	//   ....[71]....
        /*0574*/ 	.word	0x000040d0
        /*0578*/ 	.word	0x000000ff
        /*057c*/ 	.word	0x00000000
        /*0580*/ 	.short	0x0101
        /*0582*/ 	.byte	0x04
	.zero		1


	//   ....[72]....
        /*0584*/ 	.word	0x00004110
        /*0588*/ 	.word	0x000000ff
        /*058c*/ 	.word	0x000000f0
        /*0590*/ 	.short	0x010a
        /*0592*/ 	.byte	0x1a
	.zero		1


	//   ....[73]....
        /*0594*/ 	.word	0x00004160
        /*0598*/ 	.word	0x000000ff
        /*059c*/ 	.word	0x00000000
        /*05a0*/ 	.short	0x0101
        /*05a2*/ 	.byte	0x04
	.zero		1


	//   ....[74]....
        /*05a4*/ 	.word	0x000045e0
        /*05a8*/ 	.word	0x0000000c
        /*05ac*/ 	.word	0x00000070
        /*05b0*/ 	.short	0x010a
        /*05b2*/ 	.byte	0xff
	.zero		1


	//   ....[75]....
        /*05b4*/ 	.word	0x00004750
        /*05b8*/ 	.word	0x00000000
        /*05bc*/ 	.word	0x00000000
        /*05c0*/ 	.short	0x0101
        /*05c2*/ 	.byte	0xff
	.zero		1


	//   ....[76]....
        /*05c4*/ 	.word	0x00004be0
        /*05c8*/ 	.word	0x000000ff
        /*05cc*/ 	.word	0x00000068
        /*05d0*/ 	.short	0x010a
        /*05d2*/ 	.byte	0x15
	.zero		1


	//   ....[77]....
        /*05d4*/ 	.word	0x00004d60
        /*05d8*/ 	.word	0x000000ff
        /*05dc*/ 	.word	0x00000050
        /*05e0*/ 	.short	0x010a
        /*05e2*/ 	.byte	0x15
	.zero		1


	//   ....[78]....
        /*05e4*/ 	.word	0x00004f50
        /*05e8*/ 	.word	0x000000ff
        /*05ec*/ 	.word	0x00000040
        /*05f0*/ 	.short	0x010b
        /*05f2*/ 	.byte	0x15
	.zero		1


	//   ....[79]....
        /*05f4*/ 	.word	0x00004f60
        /*05f8*/ 	.word	0x000000ff
        /*05fc*/ 	.word	0x00000000
        /*0600*/ 	.short	0x0101
        /*0602*/ 	.byte	0x06
	.zero		1


	//   ....[80]....
        /*0604*/ 	.word	0x00004f70
        /*0608*/ 	.word	0x000000ff
        /*060c*/ 	.word	0x00000058
        /*0610*/ 	.short	0x010a
        /*0612*/ 	.byte	0x15
	.zero		1


	//   ....[81]....
        /*0614*/ 	.word	0x000051b0
        /*0618*/ 	.word	0x000000ff
        /*061c*/ 	.word	0x00000048
        /*0620*/ 	.short	0x010b
        /*0622*/ 	.byte	0x15
	.zero		1


	//   ....[82]....
        /*0624*/ 	.word	0x000051c0
        /*0628*/ 	.word	0x000000ff
        /*062c*/ 	.word	0x00000000
        /*0630*/ 	.short	0x0101
        /*0632*/ 	.byte	0x25
	.zero		1


	//   ....[83]....
        /*0634*/ 	.word	0x00005200
        /*0638*/ 	.word	0x000000ff
        /*063c*/ 	.word	0x00000050
        /*0640*/ 	.short	0x010a
        /*0642*/ 	.byte	0x15
	.zero		1


	//   ....[84]....
        /*0644*/ 	.word	0x00005240
        /*0648*/ 	.word	0x00000000
        /*064c*/ 	.word	0x00000058
        /*0650*/ 	.short	0x010a
        /*0652*/ 	.byte	0xff
	.zero		1


	//   ....[85]....
        /*0654*/ 	.word	0x00005540
        /*0658*/ 	.word	0x00000003
        /*065c*/ 	.word	0x00000070
        /*0660*/ 	.short	0x010a
        /*0662*/ 	.byte	0xff
	.zero		1


	//   ....[86]....
        /*0664*/ 	.word	0x000056c0
        /*0668*/ 	.word	0x00000000
        /*066c*/ 	.word	0x00000000
        /*0670*/ 	.short	0x0101
        /*0672*/ 	.byte	0xff
	.zero		1


	//   ....[87]....
        /*0674*/ 	.word	0x000061d0
        /*0678*/ 	.word	0x00000003
        /*067c*/ 	.word	0x00000040
        /*0680*/ 	.short	0x010a
        /*0682*/ 	.byte	0xff
	.zero		1


	//   ....[88]....
        /*0684*/ 	.word	0x00006210
        /*0688*/ 	.word	0x0000005a
        /*068c*/ 	.word	0x00000090
        /*0690*/ 	.short	0x010a
        /*0692*/ 	.byte	0xff
	.zero		1


	//   ....[89]....
        /*0694*/ 	.word	0x00006340
        /*0698*/ 	.word	0x00000003
        /*069c*/ 	.word	0x00000040
        /*06a0*/ 	.short	0x010a
        /*06a2*/ 	.byte	0xff
	.zero		1


	//   ....[90]....
        /*06a4*/ 	.word	0x00006480
        /*06a8*/ 	.word	0x00000000
        /*06ac*/ 	.word	0x00000000
        /*06b0*/ 	.short	0x0101
        /*06b2*/ 	.byte	0xff
	.zero		1


	//   ....[91]....
        /*06b4*/ 	.word	0x000064e0
        /*06b8*/ 	.word	0x0000005a
        /*06bc*/ 	.word	0x00000090
        /*06c0*/ 	.short	0x010a
        /*06c2*/ 	.byte	0xff
	.zero		1


	//   ....[92]....
        /*06c4*/ 	.word	0x00007090
        /*06c8*/ 	.word	0x0000006d
        /*06cc*/ 	.word	0x00000040
        /*06d0*/ 	.short	0x010a
        /*06d2*/ 	.byte	0xff
	.zero		1


	//   ....[93]....
        /*06d4*/ 	.word	0x00007150
        /*06d8*/ 	.word	0x0000006d
        /*06dc*/ 	.word	0x00000040
        /*06e0*/ 	.short	0x010a
        /*06e2*/ 	.byte	0xff
	.zero		1


	//   ....[94]....
        /*06e4*/ 	.word	0x00007290
        /*06e8*/ 	.word	0x00000002
        /*06ec*/ 	.word	0x00000000
        /*06f0*/ 	.short	0x0101
        /*06f2*/ 	.byte	0xff
	.zero		1


	//   ....[95]....
        /*06f4*/ 	.word	0x00007570
        /*06f8*/ 	.word	0x0000005a
        /*06fc*/ 	.word	0x00000000
        /*0700*/ 	.short	0x0101
        /*0702*/ 	.byte	0xff
	.zero		1


	//   ....[96]....
        /*0704*/ 	.word	0x00007f40
        /*0708*/ 	.word	0x00000003
        /*070c*/ 	.word	0x000000e0
        /*0710*/ 	.short	0x010a
        /*0712*/ 	.byte	0xff
	.zero		1


	//   ....[97]....
        /*0714*/ 	.word	0x00007fa0
        /*0718*/ 	.word	0x00000000
        /*071c*/ 	.word	0x00000020
        /*0720*/ 	.short	0x010a
        /*0722*/ 	.byte	0xff
	.zero		1


	//   ....[98]....
        /*0724*/ 	.word	0x00008000
        /*0728*/ 	.word	0x00000000
        /*072c*/ 	.word	0x00000020
        /*0730*/ 	.short	0x010a
        /*0732*/ 	.byte	0xff
	.zero		1


	//   ....[99]....
        /*0734*/ 	.word	0x00008050
        /*0738*/ 	.word	0x00000003
        /*073c*/ 	.word	0x00000070
        /*0740*/ 	.short	0x010a
        /*0742*/ 	.byte	0xff
	.zero		1


	//   ....[100]....
        /*0744*/ 	.word	0x000080b0
        /*0748*/ 	.word	0x00000000
        /*074c*/ 	.word	0x00000000
        /*0750*/ 	.short	0x010a
        /*0752*/ 	.byte	0xff
	.zero		1


	//   ....[101]....
        /*0754*/ 	.word	0x00008110
        /*0758*/ 	.word	0x00000000
        /*075c*/ 	.word	0x00000000
        /*0760*/ 	.short	0x010a
        /*0762*/ 	.byte	0xff
	.zero		1


	//   ....[102]....
        /*0764*/ 	.word	0x00008170
        /*0768*/ 	.word	0x00000000
        /*076c*/ 	.word	0x00000000
        /*0770*/ 	.short	0x010a
        /*0772*/ 	.byte	0xff
	.zero		1


	//   ....[103]....
        /*0774*/ 	.word	0x000081c0
        /*0778*/ 	.word	0x00000002
        /*077c*/ 	.word	0x000000d0
        /*0780*/ 	.short	0x010a
        /*0782*/ 	.byte	0xff
	.zero		1


	//   ....[104]....
        /*0784*/ 	.word	0x00008220
        /*0788*/ 	.word	0x00000002
        /*078c*/ 	.word	0x00000080
        /*0790*/ 	.short	0x010a
        /*0792*/ 	.byte	0xff
	.zero		1


	//   ....[105]....
        /*0794*/ 	.word	0x00008270
        /*0798*/ 	.word	0x00000002
        /*079c*/ 	.word	0x00000070
        /*07a0*/ 	.short	0x010a
        /*07a2*/ 	.byte	0xff
	.zero		1


	//   ....[106]....
        /*07a4*/ 	.word	0x000082d0
        /*07a8*/ 	.word	0x00000000
        /*07ac*/ 	.word	0x00000080
        /*07b0*/ 	.short	0x010a
        /*07b2*/ 	.byte	0xff
	.zero		1


	//   ....[107]....
        /*07b4*/ 	.word	0x00008330
        /*07b8*/ 	.word	0x00000000
        /*07bc*/ 	.word	0x00000008
        /*07c0*/ 	.short	0x010a
        /*07c2*/ 	.byte	0xff
	.zero		1


	//   ....[108]....
        /*07c4*/ 	.word	0x00008410
        /*07c8*/ 	.word	0x00000000
        /*07cc*/ 	.word	0x00000008
        /*07d0*/ 	.short	0x010a
        /*07d2*/ 	.byte	0xff
	.zero		1


	//   ....[109]....
        /*07d4*/ 	.word	0x00008460
        /*07d8*/ 	.word	0x00000000
        /*07dc*/ 	.word	0x00000070
        /*07e0*/ 	.short	0x010a
        /*07e2*/ 	.byte	0xff
	.zero		1


	//   ....[110]....
        /*07e4*/ 	.word	0x000084c0
        /*07e8*/ 	.word	0x00000000
        /*07ec*/ 	.word	0x000000b0
        /*07f0*/ 	.short	0x010a
        /*07f2*/ 	.byte	0xff
	.zero		1


	//   ....[111]....
        /*07f4*/ 	.word	0x00008520
        /*07f8*/ 	.word	0x00000000
        /*07fc*/ 	.word	0x00000000
        /*0800*/ 	.short	0x010a
        /*0802*/ 	.byte	0xff
	.zero		1


	//   ....[112]....
        /*0804*/ 	.word	0x00008580
        /*0808*/ 	.word	0x00000000
        /*080c*/ 	.word	0x00000000
        /*0810*/ 	.short	0x010a
        /*0812*/ 	.byte	0xff
	.zero		1


	//   ....[113]....
        /*0814*/ 	.word	0x000085e0
        /*0818*/ 	.word	0x00000000
        /*081c*/ 	.word	0x00000000
        /*0820*/ 	.short	0x010a
        /*0822*/ 	.byte	0xff
	.zero		1


	//   ....[114]....
        /*0824*/ 	.word	0x00008640
        /*0828*/ 	.word	0x00000000
        /*082c*/ 	.word	0x00000000
        /*0830*/ 	.short	0x010a
        /*0832*/ 	.byte	0xff
	.zero		1


	//   ....[115]....
        /*0834*/ 	.word	0x000086a0
        /*0838*/ 	.word	0x00000000
        /*083c*/ 	.word	0x000000f0
        /*0840*/ 	.short	0x010a
        /*0842*/ 	.byte	0xff
	.zero		1


	//   ....[116]....
        /*0844*/ 	.word	0x000086f0
        /*0848*/ 	.word	0x0000000c
        /*084c*/ 	.word	0x00000070
        /*0850*/ 	.short	0x010a
        /*0852*/ 	.byte	0xff
	.zero		1


	//   ....[117]....
        /*0854*/ 	.word	0x00008750
        /*0858*/ 	.word	0x00000000
        /*085c*/ 	.word	0x00000068
        /*0860*/ 	.short	0x010a
        /*0862*/ 	.byte	0xff
	.zero		1


	//   ....[118]....
        /*0864*/ 	.word	0x000087b0
        /*0868*/ 	.word	0x00000000
        /*086c*/ 	.word	0x00000050
        /*0870*/ 	.short	0x010a
        /*0872*/ 	.byte	0xff
	.zero		1


	//   ....[119]....
        /*0874*/ 	.word	0x00008810
        /*0878*/ 	.word	0x00000000
        /*087c*/ 	.word	0x00000058
        /*0880*/ 	.short	0x010a
        /*0882*/ 	.byte	0xff
	.zero		1


	//   ....[120]....
        /*0884*/ 	.word	0x00008870
        /*0888*/ 	.word	0x00000000
        /*088c*/ 	.word	0x00000050
        /*0890*/ 	.short	0x010a
        /*0892*/ 	.byte	0xff
	.zero		1


	//   ....[121]....
        /*0894*/ 	.word	0x000088c0
        /*0898*/ 	.word	0x00000003
        /*089c*/ 	.word	0x00000070
        /*08a0*/ 	.short	0x010a
        /*08a2*/ 	.byte	0xff
	.zero		1


	//   ....[122]....
        /*08a4*/ 	.word	0x00008910
        /*08a8*/ 	.word	0x00000003
        /*08ac*/ 	.word	0x00000040
        /*08b0*/ 	.short	0x010a
        /*08b2*/ 	.byte	0xff
	.zero		1


	//   ....[123]....
        /*08b4*/ 	.word	0x00008960
        /*08b8*/ 	.word	0x0000005a
        /*08bc*/ 	.word	0x00000090
        /*08c0*/ 	.short	0x010a
        /*08c2*/ 	.byte	0xff
	.zero		1


	//   ....[124]....
        /*08c4*/ 	.word	0x000089b0
        /*08c8*/ 	.word	0x0000006d
        /*08cc*/ 	.word	0x00000040
        /*08d0*/ 	.short	0x010a
        /*08d2*/ 	.byte	0xff
	.zero		1


	//----- nvinfo : EIATTR_NUM_MBARRIERS
	.align		4
.L_47:
        /*08d4*/ 	.byte	0x03, 0x38
        /*08d6*/ 	.short	0x001f


	//----- nvinfo : EIATTR_EXIT_INSTR_OFFSETS
	.align		4
        /*08d8*/ 	.byte	0x04, 0x1c
        /*08da*/ 	.short	(.L_49 - .L_48)


	//   ....[0]....
.L_48:
        /*08dc*/ 	.word	0x00002ac0


	//   ....[1]....
        /*08e0*/ 	.word	0x00002fb0


	//   ....[2]....
        /*08e4*/ 	.word	0x00003010


	//   ....[3]....
        /*08e8*/ 	.word	0x00004390


	//   ....[4]....
        /*08ec*/ 	.word	0x00005270


	//   ....[5]....
        /*08f0*/ 	.word	0x000052b0


	//   ....[6]....
        /*08f4*/ 	.word	0x00007f30


	//----- nvinfo : EIATTR_MAX_THREADS
	.align		4
.L_49:
        /*08f8*/ 	.byte	0x04, 0x05
        /*08fa*/ 	.short	(.L_51 - .L_50)
.L_50:
        /*08fc*/ 	.word	0x00000100
        /*0900*/ 	.word	0x00000001
        /*0904*/ 	.word	0x00000001


	//----- nvinfo : EIATTR_CRS_STACK_SIZE
	.align		4
.L_51:
        /*0908*/ 	.byte	0x04, 0x1e
        /*090a*/ 	.short	(.L_53 - .L_52)
.L_52:
        /*090c*/ 	.word	0x00000000


	//----- nvinfo : EIATTR_CBANK_PARAM_SIZE
	.align		4
.L_53:
        /*0910*/ 	.byte	0x03, 0x19
        /*0912*/ 	.short	0x0800


	//----- nvinfo : EIATTR_PARAM_CBANK
	.align		4
        /*0914*/ 	.byte	0x04, 0x0a
        /*0916*/ 	.short	(.L_55 - .L_54)
	.align		4
.L_54:
        /*0918*/ 	.word	index@(.nv.constant0._ZN7cutlass13device_kernelINS_4gemm6kernel13GemmUniversalIN4cute5tupleIJiiiiEEENS1_10collective13CollectiveMmaINS1_35MainloopSm100TmaUmmaWarpSpecializedILi4ELi2ELi4ENS5_IJNS4_1CILi2EEESB_NSA_ILi1EEEEEEEENS5_IJNSA_ILi128EEESF_SF_EEENS_12float_e4m3_tENS5_IJlSC_lEEESH_SI_NS4_8TiledMMAINS4_8MMA_AtomIJNS4_10MMA_TraitsINS4_25SM100_MMA_F8F6F4_2x1SM_SSEJSH_SH_fSF_SF_NS4_17integral_constantINS4_4UMMA5MajorELSP_0EEESQ_NSN_INSO_7ScaleInELSR_0EEESS_EEEEEENS4_6LayoutINS5_IJSC_SC_SC_EEENS5_IJNSA_ILi0EEESX_SX_EEEEENS5_IJNS4_10UnderscoreES10_S10_EEEEENS4_28SM100_TMA_2SM_LOAD_MULTICASTENS4_14ComposedLayoutINS4_7SwizzleILi3ELi4ELi3EEENS4_18smem_ptr_flag_bitsILi8EEENSV_INS5_IJNSA_ILi8EEESF_EEENS5_IJSF_SC_EEEEEEEvNS4_8identityENS4_18SM100_TMA_2SM_LOADES1D_vS1E_EENS_8epilogue10collective18CollectiveEpilogueINS1H_23Sm100TmaWarpSpecializedILi2ELi2ELi32ELb0ELb0EEEJNS5_IJNSA_ILi64EEESF_SF_EEENS5_IJNSV_IS1M_SC_EENSV_INS5_IJNSA_ILi32EEESB_EEENS5_IJSC_S1M_EEEEEEEESH_SI_SH_SI_NS1H_6fusion15FusionCallbacksIS1L_NS1U_17LinearCombinationISH_fSH_fLNS_15FloatRoundStyleE2EEES1N_S1T_JEEENS4_5SM1004TMEM4LOAD26SM100_TMEM_LOAD_32dp32b32xENS4_13SM90_TMA_LOADENS14_INS15_ILi1ELi4ELi3EEES18_NSV_INS5_IJS19_S1P_EEENS5_IJS1P_SC_EEEEEEENS4_39AutoVectorizingCopyWithAssumedAlignmentILi128EEENS4_14SM90_TMA_STOREES29_S2B_S2B_EEEvvEEEEvNT_6ParamsE)
        /*091c*/ 	.short	0x0380
        /*091e*/ 	.short	0x0800


	//----- nvinfo : EIATTR_SW_WAR
	.align		4
.L_55:
        /*0920*/ 	.byte	0x04, 0x36
        /*0922*/ 	.short	(.L_57 - .L_56)
.L_56:
        /*0924*/ 	.word	0x00000008
.L_57:


//--------------------- .nv.callgraph             --------------------------
	.section	.nv.callgraph,"",@"SHT_CUDA_CALLGRAPH"
	.align	4
	.sectionentsize	8
	.align		4
        /*0000*/ 	.word	0x00000000
	.align		4
        /*0004*/ 	.word	0xffffffff
	.align		4
        /*0008*/ 	.word	index@(_ZN7cutlass13device_kernelINS_4gemm6kernel13GemmUniversalIN4cute5tupleIJiiiiEEENS1_10collective13CollectiveMmaINS1_35MainloopSm100TmaUmmaWarpSpecializedILi4ELi2ELi4ENS5_IJNS4_1CILi2EEESB_NSA_ILi1EEEEEEEENS5_IJNSA_ILi128EEESF_SF_EEENS_12float_e4m3_tENS5_IJlSC_lEEESH_SI_NS4_8TiledMMAINS4_8MMA_AtomIJNS4_10MMA_TraitsINS4_25SM100_MMA_F8F6F4_2x1SM_SSEJSH_SH_fSF_SF_NS4_17integral_constantINS4_4UMMA5MajorELSP_0EEESQ_NSN_INSO_7ScaleInELSR_0EEESS_EEEEEENS4_6LayoutINS5_IJSC_SC_SC_EEENS5_IJNSA_ILi0EEESX_SX_EEEEENS5_IJNS4_10UnderscoreES10_S10_EEEEENS4_28SM100_TMA_2SM_LOAD_MULTICASTENS4_14ComposedLayoutINS4_7SwizzleILi3ELi4ELi3EEENS4_18smem_ptr_flag_bitsILi8EEENSV_INS5_IJNSA_ILi8EEESF_EEENS5_IJSF_SC_EEEEEEEvNS4_8identityENS4_18SM100_TMA_2SM_LOADES1D_vS1E_EENS_8epilogue10collective18CollectiveEpilogueINS1H_23Sm100TmaWarpSpecializedILi2ELi2ELi32ELb0ELb0EEEJNS5_IJNSA_ILi64EEESF_SF_EEENS5_IJNSV_IS1M_SC_EENSV_INS5_IJNSA_ILi32EEESB_EEENS5_IJSC_S1M_EEEEEEEESH_SI_SH_SI_NS1H_6fusion15FusionCallbacksIS1L_NS1U_17LinearCombinationISH_fSH_fLNS_15FloatRoundStyleE2EEES1N_S1T_JEEENS4_5SM1004TMEM4LOAD26SM100_TMEM_LOAD_32dp32b32xENS4_13SM90_TMA_LOADENS14_INS15_ILi1ELi4ELi3EEES18_NSV_INS5_IJS19_S1P_EEENS5_IJS1P_SC_EEEEEEENS4_39AutoVectorizingCopyWithAssumedAlignmentILi128EEENS4_14SM90_TMA_STOREES29_S2B_S2B_EEEvvEEEEvNT_6ParamsE)
	.align		4
        /*000c*/ 	.word	index@(__assertfail)
	.align		4
        /*0010*/ 	.word	0x00000000
	.align		4
        /*0014*/ 	.word	0xfffffffe
	.align		4
        /*0018*/ 	.word	0x00000000
	.align		4
        /*001c*/ 	.word	0xfffffffd
	.align		4
        /*0020*/ 	.word	0x00000000
	.align		4
        /*0024*/ 	.word	0xfffffffc


//--------------------- .nv.constant4             --------------------------
	.section	.nv.constant4,"a",@progbits
	.align	8
	.align		8
.nv.constant4:
        /*0000*/ 	.dword	__assertfail
	.align		8
        /*0008*/ 	.dword	__unnamed_1
	.align		8
        /*0010*/ 	.dword	__unnamed_2
	.align		8
        /*0018*/ 	.dword	_ZN39_INTERNAL_4c917df0_4_k_cu_0271ec03_87264cuda3std3__45__cpo5beginE
	.align		8
        /*0020*/ 	.dword	_ZN39_INTERNAL_4c917df0_4_k_cu_0271ec03_87264cuda3std3__45__cpo3endE
	.align		8
        /*0028*/ 	.dword	_ZN39_INTERNAL_4c917df0_4_k_cu_0271ec03_87264cuda3std3__45__cpo6cbeginE
	.align		8
        /*0030*/ 	.dword	_ZN39_INTERNAL_4c917df0_4_k_cu_0271ec03_87264cuda3std3__45__cpo4cendE
	.align		8
        /*0038*/ 	.dword	_ZN39_INTERNAL_4c917df0_4_k_cu_0271ec03_87264cuda3std3__441_GLOBAL__N__4c917df0_4_k_cu_0271ec03_87266ignoreE
	.align		8
        /*0040*/ 	.dword	_ZN39_INTERNAL_4c917df0_4_k_cu_0271ec03_87264cuda3std3__419piecewise_constructE
	.align		8
        /*0048*/ 	.dword	_ZN39_INTERNAL_4c917df0_4_k_cu_0271ec03_87264cuda3std3__48in_placeE
	.align		8
        /*0050*/ 	.dword	_ZN39_INTERNAL_4c917df0_4_k_cu_0271ec03_87264cuda3std6ranges3__45__cpo4swapE
	.align		8
        /*0058*/ 	.dword	_ZN39_INTERNAL_4c917df0_4_k_cu_0271ec03_87264cuda3std6ranges3__45__cpo9iter_moveE
	.align		8
        /*0060*/ 	.dword	_ZN39_INTERNAL_4c917df0_4_k_cu_0271ec03_87264cute7productE
	.align		8
        /*0068*/ 	.dword	_ZN39_INTERNAL_4c917df0_4_k_cu_0271ec03_87264cute1_E
	.align		8
        /*0070*/ 	.dword	$str$25
	.align		8
        /*0078*/ 	.dword	$str$26
	.align		8
        /*0080*/ 	.dword	$str$27
	.align		8
        /*0088*/ 	.dword	$str$28


//--------------------- .text._ZN7cutlass13device_kernelINS_4gemm6kernel13GemmUniversalIN4cute5tupleIJiiiiEEENS1_10collective13CollectiveMmaINS1_35MainloopSm100TmaUmmaWarpSpecializedILi4ELi2ELi4ENS5_IJNS4_1CILi2EEESB_NSA_ILi1EEEEEEEENS5_IJNSA_ILi128EEESF_SF_EEENS_12float_e4m3_tENS5_IJlSC_lEEESH_SI_NS4_8TiledMMAINS4_8MMA_AtomIJNS4_10MMA_TraitsINS4_25SM100_MMA_F8F6F4_2x1SM_SSEJSH_SH_fSF_SF_NS4_17integral_constantINS4_4UMMA5MajorELSP_0EEESQ_NSN_INSO_7ScaleInELSR_0EEESS_EEEEEENS4_6LayoutINS5_IJSC_SC_SC_EEENS5_IJNSA_ILi0EEESX_SX_EEEEENS5_IJNS4_10UnderscoreES10_S10_EEEEENS4_28SM100_TMA_2SM_LOAD_MULTICASTENS4_14ComposedLayoutINS4_7SwizzleILi3ELi4ELi3EEENS4_18smem_ptr_flag_bitsILi8EEENSV_INS5_IJNSA_ILi8EEESF_EEENS5_IJSF_SC_EEEEEEEvNS4_8identityENS4_18SM100_TMA_2SM_LOADES1D_vS1E_EENS_8epilogue10collective18CollectiveEpilogueINS1H_23Sm100TmaWarpSpecializedILi2ELi2ELi32ELb0ELb0EEEJNS5_IJNSA_ILi64EEESF_SF_EEENS5_IJNSV_IS1M_SC_EENSV_INS5_IJNSA_ILi32EEESB_EEENS5_IJSC_S1M_EEEEEEEESH_SI_SH_SI_NS1H_6fusion15FusionCallbacksIS1L_NS1U_17LinearCombinationISH_fSH_fLNS_15FloatRoundStyleE2EEES1N_S1T_JEEENS4_5SM1004TMEM4LOAD26SM100_TMEM_LOAD_32dp32b32xENS4_13SM90_TMA_LOADENS14_INS15_ILi1ELi4ELi3EEES18_NSV_INS5_IJS19_S1P_EEENS5_IJS1P_SC_EEEEEEENS4_39AutoVectorizingCopyWithAssumedAlignmentILi128EEENS4_14SM90_TMA_STOREES29_S2B_S2B_EEEvvEEEEvNT_6ParamsE --------------------------
	.section	.text._ZN7cutlass13device_kernelINS_4gemm6kernel13GemmUniversalIN4cute5tupleIJiiiiEEENS1_10collective13CollectiveMmaINS1_35MainloopSm100TmaUmmaWarpSpecializedILi4ELi2ELi4ENS5_IJNS4_1CILi2EEESB_NSA_ILi1EEEEEEEENS5_IJNSA_ILi128EEESF_SF_EEENS_12float_e4m3_tENS5_IJlSC_lEEESH_SI_NS4_8TiledMMAINS4_8MMA_AtomIJNS4_10MMA_TraitsINS4_25SM100_MMA_F8F6F4_2x1SM_SSEJSH_SH_fSF_SF_NS4_17integral_constantINS4_4UMMA5MajorELSP_0EEESQ_NSN_INSO_7ScaleInELSR_0EEESS_EEEEEENS4_6LayoutINS5_IJSC_SC_SC_EEENS5_IJNSA_ILi0EEESX_SX_EEEEENS5_IJNS4_10UnderscoreES10_S10_EEEEENS4_28SM100_TMA_2SM_LOAD_MULTICASTENS4_14ComposedLayoutINS4_7SwizzleILi3ELi4ELi3EEENS4_18smem_ptr_flag_bitsILi8EEENSV_INS5_IJNSA_ILi8EEESF_EEENS5_IJSF_SC_EEEEEEEvNS4_8identityENS4_18SM100_TMA_2SM_LOADES1D_vS1E_EENS_8epilogue10collective18CollectiveEpilogueINS1H_23Sm100TmaWarpSpecializedILi2ELi2ELi32ELb0ELb0EEEJNS5_IJNSA_ILi64EEESF_SF_EEENS5_IJNSV_IS1M_SC_EENSV_INS5_IJNSA_ILi32EEESB_EEENS5_IJSC_S1M_EEEEEEEESH_SI_SH_SI_NS1H_6fusion15FusionCallbacksIS1L_NS1U_17LinearCombinationISH_fSH_fLNS_15FloatRoundStyleE2EEES1N_S1T_JEEENS4_5SM1004TMEM4LOAD26SM100_TMEM_LOAD_32dp32b32xENS4_13SM90_TMA_LOADENS14_INS15_ILi1ELi4ELi3EEES18_NSV_INS5_IJS19_S1P_EEENS5_IJS1P_SC_EEEEEEENS4_39AutoVectorizingCopyWithAssumedAlignmentILi128EEENS4_14SM90_TMA_STOREES29_S2B_S2B_EEEvvEEEEvNT_6ParamsE,"ax",@progbits
	.align	128
.text._ZN7cutlass13device_kernelINS_4gemm6kernel13GemmUniversalIN4cute5tupleIJiiiiEEENS1_10collective13CollectiveMmaINS1_35MainloopSm100TmaUmmaWarpSpecializedILi4ELi2ELi4ENS5_IJNS4_1CILi2EEESB_NSA_ILi1EEEEEEEENS5_IJNSA_ILi128EEESF_SF_EEENS_12float_e4m3_tENS5_IJlSC_lEEESH_SI_NS4_8TiledMMAINS4_8MMA_AtomIJNS4_10MMA_TraitsINS4_25SM100_MMA_F8F6F4_2x1SM_SSEJSH_SH_fSF_SF_NS4_17integral_constantINS4_4UMMA5MajorELSP_0EEESQ_NSN_INSO_7ScaleInELSR_0EEESS_EEEEEENS4_6LayoutINS5_IJSC_SC_SC_EEENS5_IJNSA_ILi0EEESX_SX_EEEEENS5_IJNS4_10UnderscoreES10_S10_EEEEENS4_28SM100_TMA_2SM_LOAD_MULTICASTENS4_14ComposedLayoutINS4_7SwizzleILi3ELi4ELi3EEENS4_18smem_ptr_flag_bitsILi8EEENSV_INS5_IJNSA_ILi8EEESF_EEENS5_IJSF_SC_EEEEEEEvNS4_8identityENS4_18SM100_TMA_2SM_LOADES1D_vS1E_EENS_8epilogue10collective18CollectiveEpilogueINS1H_23Sm100TmaWarpSpecializedILi2ELi2ELi32ELb0ELb0EEEJNS5_IJNSA_ILi64EEESF_SF_EEENS5_IJNSV_IS1M_SC_EENSV_INS5_IJNSA_ILi32EEESB_EEENS5_IJSC_S1M_EEEEEEEESH_SI_SH_SI_NS1H_6fusion15FusionCallbacksIS1L_NS1U_17LinearCombinationISH_fSH_fLNS_15FloatRoundStyleE2EEES1N_S1T_JEEENS4_5SM1004TMEM4LOAD26SM100_TMEM_LOAD_32dp32b32xENS4_13SM90_TMA_LOADENS14_INS15_ILi1ELi4ELi3EEES18_NSV_INS5_IJS19_S1P_EEENS5_IJS1P_SC_EEEEEEENS4_39AutoVectorizingCopyWithAssumedAlignmentILi128EEENS4_14SM90_TMA_STOREES29_S2B_S2B_EEEvvEEEEvNT_6ParamsE:
        .type           _ZN7cutlass13device_kernelINS_4gemm6kernel13GemmUniversalIN4cute5tupleIJiiiiEEENS1_10collective13CollectiveMmaINS1_35MainloopSm100TmaUmmaWarpSpecializedILi4ELi2ELi4ENS5_IJNS4_1CILi2EEESB_NSA_ILi1EEEEEEEENS5_IJNSA_ILi128EEESF_SF_EEENS_12float_e4m3_tENS5_IJlSC_lEEESH_SI_NS4_8TiledMMAINS4_8MMA_AtomIJNS4_10MMA_TraitsINS4_25SM100_MMA_F8F6F4_2x1SM_SSEJSH_SH_fSF_SF_NS4_17integral_constantINS4_4UMMA5MajorELSP_0EEESQ_NSN_INSO_7ScaleInELSR_0EEESS_EEEEEENS4_6LayoutINS5_IJSC_SC_SC_EEENS5_IJNSA_ILi0EEESX_SX_EEEEENS5_IJNS4_10UnderscoreES10_S10_EEEEENS4_28SM100_TMA_2SM_LOAD_MULTICASTENS4_14ComposedLayoutINS4_7SwizzleILi3ELi4ELi3EEENS4_18smem_ptr_flag_bitsILi8EEENSV_INS5_IJNSA_ILi8EEESF_EEENS5_IJSF_SC_EEEEEEEvNS4_8identityENS4_18SM100_TMA_2SM_LOADES1D_vS1E_EENS_8epilogue10collective18CollectiveEpilogueINS1H_23Sm100TmaWarpSpecializedILi2ELi2ELi32ELb0ELb0EEEJNS5_IJNSA_ILi64EEESF_SF_EEENS5_IJNSV_IS1M_SC_EENSV_INS5_IJNSA_ILi32EEESB_EEENS5_IJSC_S1M_EEEEEEEESH_SI_SH_SI_NS1H_6fusion15FusionCallbacksIS1L_NS1U_17LinearCombinationISH_fSH_fLNS_15FloatRoundStyleE2EEES1N_S1T_JEEENS4_5SM1004TMEM4LOAD26SM100_TMEM_LOAD_32dp32b32xENS4_13SM90_TMA_LOADENS14_INS15_ILi1ELi4ELi3EEES18_NSV_INS5_IJS19_S1P_EEENS5_IJS1P_SC_EEEEEEENS4_39AutoVectorizingCopyWithAssumedAlignmentILi128EEENS4_14SM90_TMA_STOREES29_S2B_S2B_EEEvvEEEEvNT_6ParamsE,@function
        .size           _ZN7cutlass13device_kernelINS_4gemm6kernel13GemmUniversalIN4cute5tupleIJiiiiEEENS1_10collective13CollectiveMmaINS1_35MainloopSm100TmaUmmaWarpSpecializedILi4ELi2ELi4ENS5_IJNS4_1CILi2EEESB_NSA_ILi1EEEEEEEENS5_IJNSA_ILi128EEESF_SF_EEENS_12float_e4m3_tENS5_IJlSC_lEEESH_SI_NS4_8TiledMMAINS4_8MMA_AtomIJNS4_10MMA_TraitsINS4_25SM100_MMA_F8F6F4_2x1SM_SSEJSH_SH_fSF_SF_NS4_17integral_constantINS4_4UMMA5MajorELSP_0EEESQ_NSN_INSO_7ScaleInELSR_0EEESS_EEEEEENS4_6LayoutINS5_IJSC_SC_SC_EEENS5_IJNSA_ILi0EEESX_SX_EEEEENS5_IJNS4_10UnderscoreES10_S10_EEEEENS4_28SM100_TMA_2SM_LOAD_MULTICASTENS4_14ComposedLayoutINS4_7SwizzleILi3ELi4ELi3EEENS4_18smem_ptr_flag_bitsILi8EEENSV_INS5_IJNSA_ILi8EEESF_EEENS5_IJSF_SC_EEEEEEEvNS4_8identityENS4_18SM100_TMA_2SM_LOADES1D_vS1E_EENS_8epilogue10collective18CollectiveEpilogueINS1H_23Sm100TmaWarpSpecializedILi2ELi2ELi32ELb0ELb0EEEJNS5_IJNSA_ILi64EEESF_SF_EEENS5_IJNSV_IS1M_SC_EENSV_INS5_IJNSA_ILi32EEESB_EEENS5_IJSC_S1M_EEEEEEEESH_SI_SH_SI_NS1H_6fusion15FusionCallbacksIS1L_NS1U_17LinearCombinationISH_fSH_fLNS_15FloatRoundStyleE2EEES1N_S1T_JEEENS4_5SM1004TMEM4LOAD26SM100_TMEM_LOAD_32dp32b32xENS4_13SM90_TMA_LOADENS14_INS15_ILi1ELi4ELi3EEES18_NSV_INS5_IJS19_S1P_EEENS5_IJS1P_SC_EEEEEEENS4_39AutoVectorizingCopyWithAssumedAlignmentILi128EEENS4_14SM90_TMA_STOREES29_S2B_S2B_EEEvvEEEEvNT_6ParamsE,(.L_x_163 - _ZN7cutlass13device_kernelINS_4gemm6kernel13GemmUniversalIN4cute5tupleIJiiiiEEENS1_10collective13CollectiveMmaINS1_35MainloopSm100TmaUmmaWarpSpecializedILi4ELi2ELi4ENS5_IJNS4_1CILi2EEESB_NSA_ILi1EEEEEEEENS5_IJNSA_ILi128EEESF_SF_EEENS_12float_e4m3_tENS5_IJlSC_lEEESH_SI_NS4_8TiledMMAINS4_8MMA_AtomIJNS4_10MMA_TraitsINS4_25SM100_MMA_F8F6F4_2x1SM_SSEJSH_SH_fSF_SF_NS4_17integral_constantINS4_4UMMA5MajorELSP_0EEESQ_NSN_INSO_7ScaleInELSR_0EEESS_EEEEEENS4_6LayoutINS5_IJSC_SC_SC_EEENS5_IJNSA_ILi0EEESX_SX_EEEEENS5_IJNS4_10UnderscoreES10_S10_EEEEENS4_28SM100_TMA_2SM_LOAD_MULTICASTENS4_14ComposedLayoutINS4_7SwizzleILi3ELi4ELi3EEENS4_18smem_ptr_flag_bitsILi8EEENSV_INS5_IJNSA_ILi8EEESF_EEENS5_IJSF_SC_EEEEEEEvNS4_8identityENS4_18SM100_TMA_2SM_LOADES1D_vS1E_EENS_8epilogue10collective18CollectiveEpilogueINS1H_23Sm100TmaWarpSpecializedILi2ELi2ELi32ELb0ELb0EEEJNS5_IJNSA_ILi64EEESF_SF_EEENS5_IJNSV_IS1M_SC_EENSV_INS5_IJNSA_ILi32EEESB_EEENS5_IJSC_S1M_EEEEEEEESH_SI_SH_SI_NS1H_6fusion15FusionCallbacksIS1L_NS1U_17LinearCombinationISH_fSH_fLNS_15FloatRoundStyleE2EEES1N_S1T_JEEENS4_5SM1004TMEM4LOAD26SM100_TMEM_LOAD_32dp32b32xENS4_13SM90_TMA_LOADENS14_INS15_ILi1ELi4ELi3EEES18_NSV_INS5_IJS19_S1P_EEENS5_IJS1P_SC_EEEEEEENS4_39AutoVectorizingCopyWithAssumedAlignmentILi128EEENS4_14SM90_TMA_STOREES29_S2B_S2B_EEEvvEEEEvNT_6ParamsE)
        .other          _ZN7cutlass13device_kernelINS_4gemm6kernel13GemmUniversalIN4cute5tupleIJiiiiEEENS1_10collective13CollectiveMmaINS1_35MainloopSm100TmaUmmaWarpSpecializedILi4ELi2ELi4ENS5_IJNS4_1CILi2EEESB_NSA_ILi1EEEEEEEENS5_IJNSA_ILi128EEESF_SF_EEENS_12float_e4m3_tENS5_IJlSC_lEEESH_SI_NS4_8TiledMMAINS4_8MMA_AtomIJNS4_10MMA_TraitsINS4_25SM100_MMA_F8F6F4_2x1SM_SSEJSH_SH_fSF_SF_NS4_17integral_constantINS4_4UMMA5MajorELSP_0EEESQ_NSN_INSO_7ScaleInELSR_0EEESS_EEEEEENS4_6LayoutINS5_IJSC_SC_SC_EEENS5_IJNSA_ILi0EEESX_SX_EEEEENS5_IJNS4_10UnderscoreES10_S10_EEEEENS4_28SM100_TMA_2SM_LOAD_MULTICASTENS4_14ComposedLayoutINS4_7SwizzleILi3ELi4ELi3EEENS4_18smem_ptr_flag_bitsILi8EEENSV_INS5_IJNSA_ILi8EEESF_EEENS5_IJSF_SC_EEEEEEEvNS4_8identityENS4_18SM100_TMA_2SM_LOADES1D_vS1E_EENS_8epilogue10collective18CollectiveEpilogueINS1H_23Sm100TmaWarpSpecializedILi2ELi2ELi32ELb0ELb0EEEJNS5_IJNSA_ILi64EEESF_SF_EEENS5_IJNSV_IS1M_SC_EENSV_INS5_IJNSA_ILi32EEESB_EEENS5_IJSC_S1M_EEEEEEEESH_SI_SH_SI_NS1H_6fusion15FusionCallbacksIS1L_NS1U_17LinearCombinationISH_fSH_fLNS_15FloatRoundStyleE2EEES1N_S1T_JEEENS4_5SM1004TMEM4LOAD26SM100_TMEM_LOAD_32dp32b32xENS4_13SM90_TMA_LOADENS14_INS15_ILi1ELi4ELi3EEES18_NSV_INS5_IJS19_S1P_EEENS5_IJS1P_SC_EEEEEEENS4_39AutoVectorizingCopyWithAssumedAlignmentILi128EEENS4_14SM90_TMA_STOREES29_S2B_S2B_EEEvvEEEEvNT_6ParamsE,@"STO_CUDA_ENTRY STV_DEFAULT"
_ZN7cutlass13device_kernelINS_4gemm6kernel13GemmUniversalIN4cute5tupleIJiiiiEEENS1_10collective13CollectiveMmaINS1_35MainloopSm100TmaUmmaWarpSpecializedILi4ELi2ELi4ENS5_IJNS4_1CILi2EEESB_NSA_ILi1EEEEEEEENS5_IJNSA_ILi128EEESF_SF_EEENS_12float_e4m3_tENS5_IJlSC_lEEESH_SI_NS4_8TiledMMAINS4_8MMA_AtomIJNS4_10MMA_TraitsINS4_25SM100_MMA_F8F6F4_2x1SM_SSEJSH_SH_fSF_SF_NS4_17integral_constantINS4_4UMMA5MajorELSP_0EEESQ_NSN_INSO_7ScaleInELSR_0EEESS_EEEEEENS4_6LayoutINS5_IJSC_SC_SC_EEENS5_IJNSA_ILi0EEESX_SX_EEEEENS5_IJNS4_10UnderscoreES10_S10_EEEEENS4_28SM100_TMA_2SM_LOAD_MULTICASTENS4_14ComposedLayoutINS4_7SwizzleILi3ELi4ELi3EEENS4_18smem_ptr_flag_bitsILi8EEENSV_INS5_IJNSA_ILi8EEESF_EEENS5_IJSF_SC_EEEEEEEvNS4_8identityENS4_18SM100_TMA_2SM_LOADES1D_vS1E_EENS_8epilogue10collective18CollectiveEpilogueINS1H_23Sm100TmaWarpSpecializedILi2ELi2ELi32ELb0ELb0EEEJNS5_IJNSA_ILi64EEESF_SF_EEENS5_IJNSV_IS1M_SC_EENSV_INS5_IJNSA_ILi32EEESB_EEENS5_IJSC_S1M_EEEEEEEESH_SI_SH_SI_NS1H_6fusion15FusionCallbacksIS1L_NS1U_17LinearCombinationISH_fSH_fLNS_15FloatRoundStyleE2EEES1N_S1T_JEEENS4_5SM1004TMEM4LOAD26SM100_TMEM_LOAD_32dp32b32xENS4_13SM90_TMA_LOADENS14_INS15_ILi1ELi4ELi3EEES18_NSV_INS5_IJS19_S1P_EEENS5_IJS1P_SC_EEEEEEENS4_39AutoVectorizingCopyWithAssumedAlignmentILi128EEENS4_14SM90_TMA_STOREES29_S2B_S2B_EEEvvEEEEvNT_6ParamsE:
[----:B------:R-:W1:Y:S01]  /*0000*/  LDC R1, c[0x0][0x37c] ;  /* 0x0000df00ff017b82 */ /* 0x000e620000000800 */
[----:B------:R-:W2:Y:S01]  /*0010*/  S2R R97, SR_TID.X ;  /* 0x0000000000617919 */ /* 0x000ea20000002100 */
[----:B------:R-:W3:Y:S06]  /*0020*/  LDCU.64 UR8, c[0x0][0x890] ;  /* 0x00011200ff0877ac */ /* 0x000eec0008000a00 */
[----:B------:R-:W4:Y:S01]  /*0030*/  S2UR UR46, SR_CgaCtaId ;  /* 0x00000000002e79c3 */ /* 0x000f220000008800 */
[----:B------:R-:W-:Y:S02]  /*0040*/  PRMT R86, RZ, 0x7610, R86 ;  /* 0x00007610ff567816 */ /* 0x000fe40000000056 */
[----:B------:R-:W-:Y:S01]  /*0050*/  ELECT P1, URZ, PT ;  /* 0x0000000000ff782f */ /* 0x000fe20003820000 */
[----:B---3--:R-:W-:-:S04]  /*0060*/  UISETP.NE.U32.AND UP0, UPT, UR8, URZ, UPT ;  /* 0x000000ff0800728c */ /* 0x008fc8000bf05070 */
[----:B------:R-:W-:Y:S02]  /*0070*/  UISETP.NE.AND.EX UP0, UPT, UR9, URZ, UPT, UP0 ;  /* 0x000000ff0900728c */ /* 0x000fe4000bf05300 */
[----:B----4-:R-:W-:Y:S02]  /*0080*/  ULOP3.LUT UR47, UR46, 0x1, URZ, 0xc0, !UPT ;  /* 0x000000012e2f7892 */ /* 0x010fe4000f8ec0ff */
[----:B------:R-:W-:Y:S01]  /*0090*/  ULOP3.LUT UR48, UR46, 0x1, URZ, 0x3c, !UPT ;  /* 0x000000012e307892 */ /* 0x000fe2000f8e3cff */
[----:B--2---:R-:W-:-:S05]  /*00a0*/  SHF.R.U32.HI R87, RZ, 0x5, R97 ;  /* 0x00000005ff577819 */ /* 0x004fca0000011661 */
[----:B------:R-:W2:Y:S02]  /*00b0*/  SHFL.IDX PT, R0, R87, RZ, 0x1f ;  /* 0x00001fff57007589 */ /* 0x000ea400000e0000 */
[----:B--2---:R-:W-:Y:S01]  /*00c0*/  R2UR UR25, R0 ;  /* 0x00000000001972ca */ /* 0x004fe200000e0000 */
[----:B-1----:R-:W-:-:S14]  /*00d0*/  BRA.U UP0, `(.L_x_0) ;  /* 0x0000000100307547 */ /* 0x002fdc000b800000 */
[----:B------:R-:W1:Y:S02]  /*00e0*/  LDCU.64 UR4, c[0x0][0x888] ;  /* 0x00011100ff0477ac */ /* 0x000e640008000a00 */
[----:B-1----:R-:W-:-:S04]  /*00f0*/  UISETP.NE.U32.AND UP0, UPT, UR4, URZ, UPT ;  /* 0x000000ff0400728c */ /* 0x002fc8000bf05070 */
[----:B------:R-:W-:-:S09]  /*0100*/  UISETP.NE.AND.EX UP0, UPT, UR5, URZ, UPT, UP0 ;  /* 0x000000ff0500728c */ /* 0x000fd2000bf05300 */
[----:B------:R-:W-:Y:S05]  /*0110*/  BRA.U !UP0, `(.L_x_1) ;  /* 0x0000000108147547 */ /* 0x000fea000b800000 */
[----:B------:R-:W1:Y:S01]  /*0120*/  LDC.64 R2, c[0x0][0x888] ;  /* 0x00022200ff027b82 */ /* 0x000e620000000a00 */
[----:B------:R-:W1:Y:S02]  /*0130*/  LDCU.64 UR4, c[0x0][0x358] ;  /* 0x00006b00ff0477ac */ /* 0x000e640008000a00 */
[----:B-1----:R1:W5:Y:S01]  /*0140*/  LDG.E R41, desc[UR4][R2.64] ;  /* 0x0000000402297981 */ /* 0x002362000c1e1900 */
[----:B------:R-:W-:Y:S01]  /*0150*/  HFMA2 R86, -RZ, RZ, 0, 5.9604644775390625e-08 ;  /* 0x00000001ff567431 */ /* 0x000fe200000001ff */
[----:B------:R-:W-:Y:S05]  /*0160*/  BRA `(.L_x_0) ;  /* 0x00000000000c7947 */ /* 0x000fea0003800000 */
.L_x_1:
[----:B------:R-:W1:Y:S01]  /*0170*/  LDCU UR4, c[0x0][0x880] ;  /* 0x00011000ff0477ac */ /* 0x000e620008000800 */
[----:B------:R-:W-:Y:S01]  /*0180*/  HFMA2 R86, -RZ, RZ, 0, 5.9604644775390625e-08 ;  /* 0x00000001ff567431 */ /* 0x000fe200000001ff */
[----:B-1----:R-:W-:-:S07]  /*0190*/  MOV R41, UR4 ;  /* 0x0000000400297c02 */ /* 0x002fce0008000f00 */
.L_x_0:
[----:B------:R-:W2:Y:S02]  /*01a0*/  LDCU.64 UR4, c[0x0][0x8b0] ;  /* 0x00011600ff0477ac */ /* 0x000ea40008000a00 */
[----:B--2---:R-:W-:-:S04]  /*01b0*/  UISETP.NE.U32.AND UP0, UPT, UR4, URZ, UPT ;  /* 0x000000ff0400728c */ /* 0x004fc8000bf05070 */
[----:B------:R-:W-:-:S09]  /*01c0*/  UISETP.NE.AND.EX UP0, UPT, UR5, URZ, UPT, UP0 ;  /* 0x000000ff0500728c */ /* 0x000fd2000bf05300 */
[----:B------:R-:W-:Y:S05]  /*01d0*/  BRA.U UP0, `(.L_x_2) ;  /* 0x0000000100287547 */ /* 0x000fea000b800000 */
[----:B------:R-:W2:Y:S02]  /*01e0*/  LDCU.64 UR4, c[0x0][0x8a8] ;  /* 0x00011500ff0477ac */ /* 0x000ea40008000a00 */
[----:B--2---:R-:W-:-:S04]  /*01f0*/  UISETP.NE.U32.AND UP0, UPT, UR4, URZ, UPT ;  /* 0x000000ff0400728c */ /* 0x004fc8000bf05070 */
[----:B------:R-:W-:-:S09]  /*0200*/  UISETP.NE.AND.EX UP0, UPT, UR5, URZ, UPT, UP0 ;  /* 0x000000ff0500728c */ /* 0x000fd2000bf05300 */
[----:B------:R-:W-:Y:S05]  /*0210*/  BRA.U !UP0, `(.L_x_3) ;  /* 0x0000000108107547 */ /* 0x000fea000b800000 */
[----:B------:R-:W2:Y:S01]  /*0220*/  LDC.64 R38, c[0x0][0x8a8] ;  /* 0x00022a00ff267b82 */ /* 0x000ea20000000a00 */
[----:B------:R-:W2:Y:S02]  /*0230*/  LDCU.64 UR4, c[0x0][0x358] ;  /* 0x00006b00ff0477ac */ /* 0x000ea40008000a00 */
[----:B--2---:R2:W5:Y:S01]  /*0240*/  LDG.E R38, desc[UR4][R38.64] ;  /* 0x0000000426267981 */ /* 0x004562000c1e1900 */
[----:B------:R-:W-:Y:S05]  /*0250*/  BRA `(.L_x_2) ;  /* 0x0000000000087947 */ /* 0x000fea0003800000 */
.L_x_3:
[----:B------:R-:W2:Y:S02]  /*0260*/  LDCU UR4, c[0x0][0x8a0] ;  /* 0x00011400ff0477ac */ /* 0x000ea40008000800 */
[----:B--2---:R-:W-:Y:S02]  /*0270*/  MOV R38, UR4 ;  /* 0x0000000400267c02 */ /* 0x004fe40008000f00 */
.L_x_2:
[----:B------:R-:W-:Y:S01]  /*0280*/  IMAD.U32 R0, RZ, RZ, UR25 ;  /* 0x00000019ff007e24 */ /* 0x000fe2000f8e00ff */
[----:B------:R-:W-:Y:S04]  /*0290*/  BSSY.RECONVERGENT B0, `(.L_x_4) ;  /* 0x000000c000007945 */ /* 0x000fe80003800200 */
[C---:B------:R-:W-:Y:S02]  /*02a0*/  ISETP.NE.OR P2, PT, R0.reuse, 0x1, !P1 ;  /* 0x000000010000780c */ /* 0x040fe40004f45670 */
[----:B------:R-:W-:-:S11]  /*02b0*/  ISETP.NE.OR P0, PT, R0, 0x3, !P1 ;  /* 0x000000030000780c */ /* 0x000fd60004f05670 */
[----:B------:R-:W-:Y:S05]  /*02c0*/  @P2 BRA `(.L_x_5) ;  /* 0x0000000000202947 */ /* 0x000fea0003800000 */
[----:B------:R-:W3:Y:S02]  /*02d0*/  LDCU.64 UR4, c[0x0][0x348] ;  /* 0x00006900ff0477ac */ /* 0x000ee40008000a00 */
[----:B---3--:R-:W-:Y:S02]  /*02e0*/  UIADD3 UR6, UP1, UPT, UR4, 0x80, URZ ;  /* 0x0000008004067890 */ /* 0x008fe4000ff3e0ff */
[----:B------:R-:W-:Y:S02]  /*02f0*/  UIADD3 UR4, UP0, UPT, UR4, 0x180, URZ ;  /* 0x0000018004047890 */ /* 0x000fe4000ff1e0ff */
[----:B------:R-:W-:Y:S02]  /*0300*/  UIADD3.X UR7, UPT, UPT, URZ, UR5, URZ, UP1, !UPT ;  /* 0x00000005ff077290 */ /* 0x000fe40008ffe4ff */
[----:B------:R-:W-:-:S07]  /*0310*/  UIADD3.X UR5, UPT, UPT, URZ, UR5, URZ, UP0, !UPT ;  /* 0x00000005ff057290 */ /* 0x000fce00087fe4ff */
[----:B------:R3:W-:Y:S02]  /*0320*/  UTMACCTL.PF [UR6] ;  /* 0x00000000060079b9 */ /* 0x0007e40008040000 */
[----:B------:R3:W-:Y:S02]  /*0330*/  UTMACCTL.PF [UR4] ;  /* 0x00000000040079b9 */ /* 0x0007e40008040000 */
[----:B---3--:R-:W-:Y:S01]  /*0340*/  NOP ;  /* 0x0000000000007918 */ /* 0x008fe20000000000 */
.L_x_5:
[----:B------:R-:W-:Y:S05]  /*0350*/  BSYNC.RECONVERGENT B0 ;  /* 0x0000000000007941 */ /* 0x000fea0003800200 */
.L_x_4:
[----:B------:R-:W-:Y:S04]  /*0360*/  BSSY.RECONVERGENT B0, `(.L_x_6) ;  /* 0x000000a000007945 */ /* 0x000fe80003800200 */
        /* <DEDUP_REMOVED lines=9> */
.L_x_7:
[----:B------:R-:W-:Y:S05]  /*0400*/  BSYNC.RECONVERGENT B0 ;  /* 0x0000000000007941 */ /* 0x000fea0003800200 */
.L_x_6:
[----:B------:R-:W3:Y:S01]  /*0410*/  LDCU.64 UR4, c[0x0][0x888] ;  /* 0x00011100ff0477ac */ /* 0x000ee20008000a00 */
[----:B------:R-:W-:Y:S02]  /*0420*/  UISETP.EQ.U32.AND UP1, UPT, UR8, URZ, UPT ;  /* 0x000000ff0800728c */ /* 0x000fe4000bf22070 */
[----:B------:R-:W-:Y:S02]  /*0430*/  UPLOP3.LUT UP3, UPT, UPT, UPT, UPT, 0x80, 0x8 ;  /* 0x000000000008789c */ /* 0x000fe40003f6f070 */
[----:B---3--:R-:W-:-:S04]  /*0440*/  UISETP.NE.U32.AND UP0, UPT, UR4, URZ, UPT ;  /* 0x000000ff0400728c */ /* 0x008fc8000bf05070 */
[----:B------:R-:W-:-:S04]  /*0450*/  UISETP.NE.AND.EX UP0, UPT, UR5, URZ, UPT, UP0 ;  /* 0x000000ff0500728c */ /* 0x000fc8000bf05300 */
[----:B------:R-:W-:-:S04]  /*0460*/  UISETP.EQ.OR.EX UP2, UPT, UR9, URZ, !UP0, UP1 ;  /* 0x000000ff0900728c */ /* 0x000fc8000c742710 */
[----:B------:R-:W-:-:S06]  /*0470*/  UP2UR UR4, UPR, URZ, 0x4 ;  /* 0x00000004ff047883 */ /* 0x000fcc0008000000 */
[----:B------:R-:W-:Y:S01]  /*0480*/  MOV R89, UR4 ;  /* 0x0000000400597c02 */ /* 0x000fe20008000f00 */
[----:B------:R-:W-:Y:S06]  /*0490*/  BRA.U !UP2, `(.L_x_8) ;  /* 0x000000010a207547 */ /* 0x000fec000b800000 */
[----:B------:R-:W-:Y:S01]  /*04a0*/  UISETP.NE.U32.AND UP1, UPT, UR8, URZ, UPT ;  /* 0x000000ff0800728c */ /* 0x000fe2000bf25070 */
[----:B-----5:R-:W-:Y:S01]  /*04b0*/  FSETP.NEU.AND P0, PT, R41, RZ, PT ;  /* 0x000000ff2900720b */ /* 0x020fe20003f0d000 */
[----:B------:R-:W-:Y:S02]  /*04c0*/  USEL UR4, URZ, 0xffffffff, UP0 ;  /* 0xffffffffff047887 */ /* 0x000fe40008000000 */
[----:B------:R-:W-:-:S10]  /*04d0*/  UISETP.NE.AND.EX UP1, UPT, UR9, URZ, UPT, UP1 ;  /* 0x000000ff0900728c */ /* 0x000fd4000bf25310 */
[----:B------:R-:W-:Y:S01]  /*04e0*/  VOTEU.ANY UP0, P0 ;  /* 0x0000000000ff7886 */ /* 0x000fe20000000100 */
[----:B------:R-:W-:-:S04]  /*04f0*/  @!UP1 USEL UR4, URZ, 0xffffffff, UP0 ;  /* 0xffffffffff049887 */ /* 0x000fc80008000000 */
[----:B------:R-:W-:-:S04]  /*0500*/  ULOP3.LUT UR4, UR4, 0x1, URZ, 0xc0, !UPT ;  /* 0x0000000104047892 */ /* 0x000fc8000f8ec0ff */
[----:B------:R-:W-:-:S11]  /*0510*/  UISETP.NE.U32.AND UP3, UPT, UR4, 0x1, UPT ;  /* 0x000000010400788c */ /* 0x000fd6000bf65070 */
.L_x_8:
[----:B------:R-:W3:Y:S01]  /*0520*/  SHFL.IDX PT, R0, R87, RZ, 0x1f ;  /* 0x00001fff57007589 */ /* 0x000ee200000e0000 */
[----:B------:R-:W-:-:S04]  /*0530*/  UISETP.NE.AND UP0, UPT, UR25, 0x2, UPT ;  /* 0x000000021900788c */ /* 0x000fc8000bf05270 */
[----:B------:R-:W-:Y:S02]  /*0540*/  UISETP.EQ.AND UP1, UPT, UR47, URZ, !UP0 ;  /* 0x000000ff2f00728c */ /* 0x000fe4000c722270 */
[----:B------:R-:W-:-:S04]  /*0550*/  USEL UR41, URZ, 0x1, UP0 ;  /* 0x00000001ff297887 */ /* 0x000fc80008000000 */
[----:B------:R-:W-:Y:S02]  /*0560*/  PLOP3.LUT P3, PT, P1, PT, UP1, 0x80, 0x8 ;  /* 0x000000000008781c */ /* 0x000fe40000f6f018 */
[----:B---3--:R-:W-:-:S13]  /*0570*/  ISETP.NE.AND P0, PT, R0, RZ, PT ;  /* 0x000000ff0000720c */ /* 0x008fda0003f05270 */
[----:B------:R-:W-:Y:S05]  /*0580*/  @P0 BRA `(.L_x_9) ;  /* 0x0000000000540947 */ /* 0x000fea0003800000 */
[----:B------:R-:W-:Y:S01]  /*0590*/  UMOV UR4, 0x400 ;  /* 0x0000040000047882 */ /* 0x000fe20000000000 */
[----:B------:R-:W-:Y:S01]  /*05a0*/  UMOV UR8, 0x1 ;  /* 0x0000000100087882 */ /* 0x000fe20000000000 */
[----:B------:R-:W-:Y:S01]  /*05b0*/  UMOV UR6, 0x2 ;  /* 0x0000000200067882 */ /* 0x000fe20000000000 */
[----:B------:R-:W-:Y:S02]  /*05c0*/  ULEA UR4, UR46, UR4, 0x18 ;  /* 0x000000042e047291 */ /* 0x000fe4000f8ec0ff */
[----:B------:R-:W-:-:S04]  /*05d0*/  UIADD3 UR8, UPT, UPT, -UR8, 0x100000, URZ ;  /* 0x0010000008087890 */ /* 0x000fc8000fffe1ff */
[----:B------:R-:W-:Y:S02]  /*05e0*/  USHF.L.U32 UR9, UR8, 0xb, URZ ;  /* 0x0000000b08097899 */ /* 0x000fe400080006ff */
[----:B------:R-:W-:Y:S02]  /*05f0*/  USHF.L.U32 UR8, UR8, 0x1, URZ ;  /* 0x0000000108087899 */ /* 0x000fe400080006ff */
[----:B------:R-:W-:-:S04]  /*0600*/  UIADD3 UR6, UPT, UPT, -UR6, 0x100000, URZ ;  /* 0x0010000006067890 */ /* 0x000fc8000fffe1ff */
[----:B------:R-:W-:Y:S02]  /*0610*/  USHF.L.U32 UR7, UR6, 0xb, URZ ;  /* 0x0000000b06077899 */ /* 0x000fe400080006ff */
[----:B------:R-:W-:Y:S01]  /*0620*/  USHF.L.U32 UR6, UR6, 0x1, URZ ;  /* 0x0000000106067899 */ /* 0x000fe200080006ff */
[----:B------:R-:W-:Y:S01]  /*0630*/  ELECT P0, URZ, PT ;  /* 0x0000000000ff782f */ /* 0x000fe20003800000 */
[----:B------:R-:W3:Y:S02]  /*0640*/  FENCE.VIEW.ASYNC.S ;  /* 0x00000000000073c6 */ /* 0x000ee40000000000 */
[----:B---3--:R3:W4:Y:S08]  /*0650*/  SYNCS.EXCH.64 URZ, [UR4], UR8 ;  /* 0x0000000804ff75b2 */ /* 0x0087300008000100 */
[----:B------:R3:W1:Y:S01]  /*0660*/  SYNCS.EXCH.64 URZ, [UR4+0x20], UR6 ;  /* 0x0000200604ff75b2 */ /* 0x0006620008000100 */
[----:B------:R3:W1:Y:S01]  /*0670*/  SYNCS.EXCH.64 URZ, [UR4+0x8], UR8 ;  /* 0x0000080804ff75b2 */ /* 0x0006620008000100 */
[----:B------:R3:W1:Y:S01]  /*0680*/  SYNCS.EXCH.64 URZ, [UR4+0x28], UR6 ;  /* 0x0000280604ff75b2 */ /* 0x0006620008000100 */
[----:B------:R3:W1:Y:S01]  /*0690*/  SYNCS.EXCH.64 URZ, [UR4+0x10], UR8 ;  /* 0x0000100804ff75b2 */ /* 0x0006620008000100 */
[----:B------:R3:W1:Y:S01]  /*06a0*/  SYNCS.EXCH.64 URZ, [UR4+0x30], UR6 ;  /* 0x0000300604ff75b2 */ /* 0x0006620008000100 */
[----:B------:R3:W1:Y:S01]  /*06b0*/  SYNCS.EXCH.64 URZ, [UR4+0x18], UR8 ;  /* 0x0000180804ff75b2 */ /* 0x0006620008000100 */
[----:B------:R3:W1:Y:S01]  /*06c0*/  SYNCS.EXCH.64 URZ, [UR4+0x38], UR6 ;  /* 0x0000380604ff75b2 */ /* 0x0006620008000100 */
[----:B------:R-:W-:Y:S01]  /*06d0*/  NOP ;  /* 0x0000000000007918 */ /* 0x000fe20000000000 */
.L_x_9:
[----:B------:R-:W2:Y:S01]  /*06e0*/  SHFL.IDX PT, R0, R87, RZ, 0x1f ;  /* 0x00001fff57007589 */ /* 0x000ea200000e0000 */
[----:B------:R-:W-:Y:S01]  /*06f0*/  NOP ;  /* 0x0000000000007918 */ /* 0x000fe20000000000 */
[----:B--2---:R-:W-:-:S13]  /*0700*/  ISETP.NE.AND P0, PT, R0, 0x1, PT ;  /* 0x000000010000780c */ /* 0x004fda0003f05270 */
[----:B------:R-:W-:Y:S05]  /*0710*/  @P0 BRA `(.L_x_10) ;  /* 0x0000000000440947 */ /* 0x000fea0003800000 */
[----:B---3--:R-:W-:Y:S01]  /*0720*/  UMOV UR4, 0x400 ;  /* 0x0000040000047882 */ /* 0x008fe20000000000 */
        /* <DEDUP_REMOVED lines=10> */
[----:B------:R-:W2:Y:S02]  /*07d0*/  FENCE.VIEW.ASYNC.S ;  /* 0x00000000000073c6 */ /* 0x000ea40000000000 */
[----:B--2---:R2:W3:Y:S08]  /*07e0*/  SYNCS.EXCH.64 URZ, [UR4+0x40], UR8 ;  /* 0x0000400804ff75b2 */ /* 0x0044f00008000100 */
[----:B------:R2:W1:Y:S01]  /*07f0*/  SYNCS.EXCH.64 URZ, [UR4+0x50], UR6 ;  /* 0x0000500604ff75b2 */ /* 0x0004620008000100 */
[----:B------:R2:W1:Y:S01]  /*0800*/  SYNCS.EXCH.64 URZ, [UR4+0x48], UR8 ;  /* 0x0000480804ff75b2 */ /* 0x0004620008000100 */
[----:B------:R2:W1:Y:S01]  /*0810*/  SYNCS.EXCH.64 URZ, [UR4+0x58], UR6 ;  /* 0x0000580604ff75b2 */ /* 0x0004620008000100 */
[----:B------:R-:W-:Y:S01]  /*0820*/  NOP ;  /* 0x0000000000007918 */ /* 0x000fe20000000000 */
.L_x_10:
[----:B------:R-:W4:Y:S01]  /*0830*/  SHFL.IDX PT, R0, R87, RZ, 0x1f ;  /* 0x00001fff57007589 */ /* 0x000f2200000e0000 */
[----:B------:R-:W-:Y:S01]  /*0840*/  NOP ;  /* 0x0000000000007918 */ /* 0x000fe20000000000 */
[----:B----4-:R-:W-:-:S13]  /*0850*/  ISETP.NE.AND P0, PT, R0, 0x3, PT ;  /* 0x000000030000780c */ /* 0x010fda0003f05270 */
[----:B------:R-:W-:Y:S05]  /*0860*/  @P0 BRA `(.L_x_11) ;  /* 0x00000000002c0947 */ /* 0x000fea0003800000 */
[----:B--23--:R-:W-:Y:S01]  /*0870*/  UMOV UR6, 0x400 ;  /* 0x0000040000067882 */ /* 0x00cfe20000000000 */
[----:B------:R-:W-:Y:S01]  /*0880*/  UMOV UR4, 0x20 ;  /* 0x0000002000047882 */ /* 0x000fe20000000000 */
[----:B------:R-:W-:Y:S02]  /*0890*/  ULEA UR6, UR46, UR6, 0x18 ;  /* 0x000000062e067291 */ /* 0x000fe4000f8ec0ff */
[----:B------:R-:W-:-:S04]  /*08a0*/  UIADD3 UR4, UPT, UPT, -UR4, 0x100000, URZ ;  /* 0x0010000004047890 */ /* 0x000fc8000fffe1ff */
[----:B------:R-:W-:Y:S02]  /*08b0*/  USHF.L.U32 UR5, UR4, 0xb, URZ ;  /* 0x0000000b04057899 */ /* 0x000fe400080006ff */
[----:B------:R-:W-:Y:S01]  /*08c0*/  USHF.L.U32 UR4, UR4, 0x1, URZ ;  /* 0x0000000104047899 */ /* 0x000fe200080006ff */
[----:B------:R-:W-:Y:S01]  /*08d0*/  ELECT P0, URZ, PT ;  /* 0x0000000000ff782f */ /* 0x000fe20003800000 */
[----:B------:R-:W2:Y:S10]  /*08e0*/  FENCE.VIEW.ASYNC.S ;  /* 0x00000000000073c6 */ /* 0x000eb40000000000 */
[----:B--2---:R4:W2:Y:S01]  /*08f0*/  SYNCS.EXCH.64 URZ, [UR6+0x60], UR4 ;  /* 0x0000600406ff75b2 */ /* 0x0048a20008000100 */
[----:B------:R4:W3:Y:S02]  /*0900*/  SYNCS.EXCH.64 URZ, [UR6+0x68], UR4 ;  /* 0x0000680406ff75b2 */ /* 0x0008e40008000100 */
[----:B----4-:R-:W-:Y:S01]  /*0910*/  NOP ;  /* 0x0000000000007918 */ /* 0x010fe20000000000 */
.L_x_11:
[----:B------:R-:W4:Y:S01]  /*0920*/  SHFL.IDX PT, R0, R87, RZ, 0x1f ;  /* 0x00001fff57007589 */ /* 0x000f2200000e0000 */
[----:B------:R-:W-:Y:S01]  /*0930*/  NOP ;  /* 0x0000000000007918 */ /* 0x000fe20000000000 */
[----:B----4-:R-:W-:-:S13]  /*0940*/  ISETP.NE.AND P0, PT, R0, 0x4, PT ;  /* 0x000000040000780c */ /* 0x010fda0003f05270 */
[----:B------:R-:W-:Y:S05]  /*0950*/  @P0 BRA `(.L_x_12) ;  /* 0x0000000000480947 */ /* 0x000fea0003800000 */
[----:B--23--:R-:W-:Y:S01]  /*0960*/  UMOV UR4, 0x3a0 ;  /* 0x000003a000047882 */ /* 0x00cfe20000000000 */
[----:B------:R-:W-:Y:S01]  /*0970*/  UMOV UR6, 0x400 ;  /* 0x0000040000067882 */ /* 0x000fe20000000000 */
[----:B------:R-:W-:Y:S01]  /*0980*/  USEL UR4, UR4, 0x320, UP3 ;  /* 0x0000032004047887 */ /* 0x000fe20009800000 */
        /* <DEDUP_REMOVED lines=10> */
[----:B--2---:R4:W2:Y:S08]  /*0a30*/  SYNCS.EXCH.64 URZ, [UR6+0x70], UR8 ;  /* 0x0000700806ff75b2 */ /* 0x0048b00008000100 */
[----:B------:R4:W3:Y:S01]  /*0a40*/  SYNCS.EXCH.64 URZ, [UR6+0x80], UR4 ;  /* 0x0000800406ff75b2 */ /* 0x0008e20008000100 */
[----:B------:R4:W1:Y:S01]  /*0a50*/  SYNCS.EXCH.64 URZ, [UR6+0x78], UR8 ;  /* 0x0000780806ff75b2 */ /* 0x0008620008000100 */
[----:B------:R4:W1:Y:S02]  /*0a60*/  SYNCS.EXCH.64 URZ, [UR6+0x88], UR4 ;  /* 0x0000880406ff75b2 */ /* 0x0008640008000100 */
[----:B----4-:R-:W-:Y:S01]  /*0a70*/  NOP ;  /* 0x0000000000007918 */ /* 0x010fe20000000000 */
.L_x_12:
[----:B------:R-:W4:Y:S01]  /*0a80*/  SHFL.IDX PT, R0, R87, RZ, 0x1f ;  /* 0x00001fff57007589 */ /* 0x000f2200000e0000 */
[----:B------:R-:W-:Y:S01]  /*0a90*/  NOP ;  /* 0x0000000000007918 */ /* 0x000fe20000000000 */
[----:B----4-:R-:W-:-:S13]  /*0aa0*/  ISETP.NE.AND P0, PT, R0, 0x5, PT ;  /* 0x000000050000780c */ /* 0x010fda0003f05270 */
[----:B------:R-:W-:Y:S05]  /*0ab0*/  @P0 BRA `(.L_x_13) ;  /* 0x0000000000540947 */ /* 0x000fea0003800000 */
[----:B--23--:R-:W-:Y:S01]  /*0ac0*/  UMOV UR4, 0x400 ;  /* 0x0000040000047882 */ /* 0x00cfe20000000000 */
        /* <DEDUP_REMOVED lines=14> */
[----:B------:R4:W1:Y:S01]  /*0bb0*/  SYNCS.EXCH.64 URZ, [UR4+0xb8], UR8 ;  /* 0x0000b80804ff75b2 */ /* 0x0008620008000100 */
[----:B------:R4:W1:Y:S01]  /*0bc0*/  SYNCS.EXCH.64 URZ, [UR4+0xa0], UR6 ;  /* 0x0000a00604ff75b2 */ /* 0x0008620008000100 */
[----:B------:R4:W1:Y:S01]  /*0bd0*/  SYNCS.EXCH.64 URZ, [UR4+0xc0], UR8 ;  /* 0x0000c00804ff75b2 */ /* 0x0008620008000100 */
[----:B------:R4:W1:Y:S01]  /*0be0*/  SYNCS.EXCH.64 URZ, [UR4+0xa8], UR6 ;  /* 0x0000a80604ff75b2 */ /* 0x0008620008000100 */
[----:B------:R4:W1:Y:S02]  /*0bf0*/  SYNCS.EXCH.64 URZ, [UR4+0xc8], UR8 ;  /* 0x0000c80804ff75b2 */ /* 0x0008640008000100 */
[----:B----4-:R-:W-:Y:S01]  /*0c00*/  NOP ;  /* 0x0000000000007918 */ /* 0x010fe20000000000 */
.L_x_13:
[----:B------:R-:W4:Y:S01]  /*0c10*/  SHFL.IDX PT, R0, R87, RZ, 0x1f ;  /* 0x00001fff57007589 */ /* 0x000f2200000e0000 */
[----:B------:R-:W-:Y:S01]  /*0c20*/  ISETP.NE.OR P1, PT, RZ, UR25, !P1 ;  /* 0x00000019ff007c0c */ /* 0x000fe2000cf25670 */
        /* <DEDUP_REMOVED lines=12> */
[----:B------:R4:W3:Y:S01]  /*0cf0*/  SYNCS.EXCH.64 URZ, [UR4+0xe0], UR6 ;  /* 0x0000e00604ff75b2 */ /* 0x0008e20008000100 */
[----:B------:R4:W1:Y:S01]  /*0d00*/  SYNCS.EXCH.64 URZ, [UR4+0xd8], UR6 ;  /* 0x0000d80604ff75b2 */ /* 0x0008620008000100 */
[----:B------:R4:W1:Y:S02]  /*0d10*/  SYNCS.EXCH.64 URZ, [UR4+0xe8], UR6 ;  /* 0x0000e80604ff75b2 */ /* 0x0008640008000100 */
[----:B----4-:R-:W-:Y:S01]  /*0d20*/  NOP ;  /* 0x0000000000007918 */ /* 0x010fe20000000000 */
.L_x_14:
[----:B------:R-:W-:Y:S01]  /*0d30*/  VOTEU.ALL UP0, P1 ;  /* 0x0000000000ff7886 */ /* 0x000fe20000800000 */
[----:B--23--:R-:W-:Y:S01]  /*0d40*/  UMOV UR4, 0x20 ;  /* 0x0000002000047882 */ /* 0x00cfe20000000000 */
[----:B------:R-:W2:Y:S01]  /*0d50*/  LDCU UR7, c[0x0][0x36c] ;  /* 0x00006d80ff0777ac */ /* 0x000ea20008000800 */
[----:B------:R-:W-:Y:S01]  /*0d60*/  NOP ;  /* 0x0000000000007918 */ /* 0x000fe20000000000 */
[----:B------:R-:W-:Y:S01]  /*0d70*/  LOP3.LUT R0, R97, 0x1f, RZ, 0xc0, !PT ;  /* 0x0000001f61007812 */ /* 0x000fe200078ec0ff */
[----:B------:R-:W-:Y:S01]  /*0d80*/  @!UP0 UMOV UR6, 0x400 ;  /* 0x0000040000068882 */ /* 0x000fe20000000000 */
[----:B------:R-:W-:-:S04]  /*0d90*/  @!UP0 UIADD3 UR4, UPT, UPT, -UR4, 0x100000, URZ ;  /* 0x0010000004048890 */ /* 0x000fc8000fffe1ff */
[----:B------:R-:W-:Y:S02]  /*0da0*/  @!UP0 USHF.L.U32 UR5, UR4, 0xb, URZ ;  /* 0x0000000b04058899 */ /* 0x000fe400080006ff */
[----:B------:R-:W-:Y:S02]  /*0db0*/  @!UP0 USHF.L.U32 UR4, UR4, 0x1, URZ ;  /* 0x0000000104048899 */ /* 0x000fe400080006ff */
[----:B------:R-:W-:Y:S01]  /*0dc0*/  @!UP0 ULEA UR6, UR46, UR6, 0x18 ;  /* 0x000000062e068291 */ /* 0x000fe2000f8ec0ff */
[----:B------:R-:W-:Y:S01]  /*0dd0*/  VOTEU.ALL UP0, P1 ;  /* 0x0000000000ff7886 */ /* 0x000fe20000800000 */
[----:B------:R-:W-:Y:S02]  /*0de0*/  UISETP.NE.AND UP4, UPT, UR25, URZ, UPT ;  /* 0x000000ff1900728c */ /* 0x000fe4000bf85270 */
[----:B--2---:R-:W-:Y:S01]  /*0df0*/  UISETP.EQ.U32.AND UP5, UPT, UR7, 0x1, UPT ;  /* 0x000000010700788c */ /* 0x004fe2000bfa2070 */
[----:B------:R-:W2:Y:S07]  /*0e00*/  FENCE.VIEW.ASYNC.S ;  /* 0x00000000000073c6 */ /* 0x000eae0000000000 */
[----:B--2---:R2:W3:Y:S01]  /*0e10*/  @!UP0 SYNCS.EXCH.64 URZ, [UR6+0xf0], UR4 ;  /* 0x0000f00406ff85b2 */ /* 0x0044e20008000100 */
[----:B------:R-:W-:Y:S05]  /*0e20*/  BRA.U !UP5, `(.L_x_15) ;  /* 0x000000010d087547 */ /* 0x000fea000b800000 */
[----:B-1-3--:R-:W-:Y:S01]  /*0e30*/  UCGABAR_ARV ;  /* 0x00000000000079c7 */ /* 0x00afe20008000000 */
[----:B------:R-:W-:Y:S05]  /*0e40*/  BRA `(.L_x_16) ;  /* 0x0000000000047947 */ /* 0x000fea0003800000 */
.L_x_15:
[----:B-1-3--:R-:W-:Y:S01]  /*0e50*/  NOP ;  /* 0x0000000000007918 */ /* 0x00afe20000000000 */
.L_x_16:
[----:B------:R-:W1:Y:S01]  /*0e60*/  S2UR UR20, SR_CTAID.X ;  /* 0x00000000001479c3 */ /* 0x000e620000002500 */
[----:B------:R-:W-:-:S05]  /*0e70*/  CS2R.32 R88, SR_CgaSize ;  /* 0x0000000000587805 */ /* 0x000fca0000008a00 */
[----:B------:R-:W-:-:S05]  /*0e80*/  IMAD R88, R88, -0xa0, RZ ;  /* 0xffffff6058587824 */ /* 0x000fca00078e02ff */
[----:B--2---:R-:W-:-:S14]  /*0e90*/  R2UR UR5, R88 ;  /* 0x00000000580572ca */ /* 0x004fdc00000e0000 */
[----:B------:R-:W2:Y:S01]  /*0ea0*/  LDCU UR5, c[0x0][UR5+0x2b0] ;  /* 0x00005600050577ac */ /* 0x000ea20008000800 */
[----:B------:R-:W-:-:S05]  /*0eb0*/  CS2R.32 R88, SR_CgaSize ;  /* 0x0000000000587805 */ /* 0x000fca0000008a00 */
[----:B------:R-:W-:-:S05]  /*0ec0*/  IMAD R88, R88, -0xa0, RZ ;  /* 0xffffff6058587824 */ /* 0x000fca00078e02ff */
[----:B------:R-:W-:-:S14]  /*0ed0*/  R2UR UR4, R88 ;  /* 0x00000000580472ca */ /* 0x000fdc00000e0000 */
[----:B------:R-:W3:Y:S01]  /*0ee0*/  LDCU UR4, c[0x0][UR4+0x2b4] ;  /* 0x00005680040477ac */ /* 0x000ee20008000800 */
[----:B------:R-:W4:Y:S01]  /*0ef0*/  S2UR UR7, SR_CTAID.Y ;  /* 0x00000000000779c3 */ /* 0x000f220000002600 */
[----:B------:R-:W-:-:S05]  /*0f00*/  CS2R.32 R88, SR_CgaSize ;  /* 0x0000000000587805 */ /* 0x000fca0000008a00 */
[----:B------:R-:W-:-:S05]  /*0f10*/  IMAD R88, R88, -0xa0, RZ ;  /* 0xffffff6058587824 */ /* 0x000fca00078e02ff */
[----:B------:R-:W-:-:S14]  /*0f20*/  R2UR UR8, R88 ;  /* 0x00000000580872ca */ /* 0x000fdc00000e0000 */
[----:B------:R-:W3:Y:S01]  /*0f30*/  LDCU UR8, c[0x0][UR8+0x2a0] ;  /* 0x00005400080877ac */ /* 0x000ee20008000800 */
[----:B------:R-:W3:Y:S01]  /*0f40*/  LDCU UR21, c[0x0][0xb24] ;  /* 0x00016480ff1577ac */ /* 0x000ee20008000800 */
[----:B------:R-:W1:Y:S01]  /*0f50*/  S2UR UR36, SR_CTAID.Z ;  /* 0x00000000002479c3 */ /* 0x000e620000002700 */
[----:B------:R-:W-:-:S05]  /*0f60*/  CS2R.32 R88, SR_CgaSize ;  /* 0x0000000000587805 */ /* 0x000fca0000008a00 */
[----:B------:R-:W-:-:S05]  /*0f70*/  IMAD R88, R88, -0xa0, RZ ;  /* 0xffffff6058587824 */ /* 0x000fca00078e02ff */
[----:B------:R-:W-:-:S14]  /*0f80*/  R2UR UR63, R88 ;  /* 0x00000000583f72ca */ /* 0x000fdc00000e0000 */
[----:B------:R-:W3:Y:S01]  /*0f90*/  LDCU UR63, c[0x0][UR63+0x2a4] ;  /* 0x000054803f3f77ac */ /* 0x000ee20008000800 */
[----:B------:R-:W-:Y:S02]  /*0fa0*/  UISETP.GT.U32.AND UP0, UPT, UR47, 0xffff, UPT ;  /* 0x0000ffff2f00788c */ /* 0x000fe4000bf04070 */
[----:B------:R-:W-:Y:S01]  /*0fb0*/  USHF.L.U32 UR27, UR46, 0xb, URZ ;  /* 0x0000000b2e1b7899 */ /* 0x000fe200080006ff */
[----:B-1----:R-:W-:Y:S01]  /*0fc0*/  I2FP.F32.U32 R3, UR20 ;  /* 0x0000001400037c45 */ /* 0x002fe20008201000 */
[----:B------:R-:W-:Y:S01]  /*0fd0*/  UMOV UR30, 0x5 ;  /* 0x00000005001e7882 */ /* 0x000fe20000000000 */
[----:B------:R-:W1:Y:S03]  /*0fe0*/  LDCU UR42, c[0x0][0xb24] ;  /* 0x00016480ff2a77ac */ /* 0x000e660008000800 */
[----:B--2---:R-:W-:Y:S01]  /*0ff0*/  FMUL R3, R3, UR5 ;  /* 0x0000000503037c20 */ /* 0x004fe20008400000 */
[----:B------:R-:W2:Y:S01]  /*1000*/  LDCU UR29, c[0x0][0xb30] ;  /* 0x00016600ff1d77ac */ /* 0x000ea20008000800 */
[----:B----4-:R-:W-:Y:S01]  /*1010*/  I2FP.F32.U32 R2, UR7 ;  /* 0x0000000700027c45 */ /* 0x010fe20008201000 */
[----:B------:R-:W-:-:S03]  /*1020*/  USHF.L.U32 UR45, UR20, 0x6, URZ ;  /* 0x00000006142d7899 */ /* 0x000fc600080006ff */
[----:B------:R-:W4:Y:S01]  /*1030*/  F2I.U32.TRUNC.NTZ R3, R3 ;  /* 0x0000000300037305 */ /* 0x000f22000020f000 */
[----:B------:R-:W-:Y:S01]  /*1040*/  USEL UR26, UR47, 0xffff, !UP0 ;  /* 0x0000ffff2f1a7887 */ /* 0x000fe2000c000000 */
[----:B---3--:R-:W-:Y:S01]  /*1050*/  FMUL R2, R2, UR4 ;  /* 0x0000000402027c20 */ /* 0x008fe20008400000 */
[----:B------:R-:W-:Y:S01]  /*1060*/  UISETP.GE.AND UP2, UPT, UR21, 0x1, UPT ;  /* 0x000000011500788c */ /* 0x000fe2000bf46270 */
[----:B------:R-:W-:-:S04]  /*1070*/  UMOV UR24, UR7 ;  /* 0x0000000700187c82 */ /* 0x000fc80008000000 */
[----:B------:R-:W3:Y:S01]  /*1080*/  F2I.U32.TRUNC.NTZ R2, R2 ;  /* 0x0000000200027305 */ /* 0x000ee2000020f000 */
[----:B----4-:R-:W-:Y:S02]  /*1090*/  R2UR UR4, R3 ;  /* 0x00000000030472ca */ /* 0x010fe400000e0000 */
[----:B------:R-:W-:Y:S02]  /*10a0*/  PRMT R3, RZ, 0x7610, R3 ;  /* 0x00007610ff037816 */ /* 0x000fe40000000003 */
[----:B---3--:R-:W-:Y:S02]  /*10b0*/  R2UR UR6, R2 ;  /* 0x00000000020672ca */ /* 0x008fe400000e0000 */
[----:B------:R-:W-:-:S07]  /*10c0*/  PRMT R2, RZ, 0x7610, R2 ;  /* 0x00007610ff027816 */ /* 0x000fce0000000002 */
[----:B------:R-:W-:-:S04]  /*10d0*/  UIADD3 UR5, UPT, UPT, -UR4, URZ, URZ ;  /* 0x000000ff04057290 */ /* 0x000fc8000fffe1ff */
[----:B------:R-:W-:Y:S02]  /*10e0*/  UIMAD UR5, UR8, UR5, UR20 ;  /* 0x00000005080572a4 */ /* 0x000fe4000f8e0214 */
[----:B------:R-:W-:-:S04]  /*10f0*/  UIADD3 UR4, UPT, UPT, -UR6, URZ, URZ ;  /* 0x000000ff06047290 */ /* 0x000fc8000fffe1ff */
[----:B------:R-:W-:Y:S01]  /*1100*/  IMAD.U32 R88, RZ, RZ, UR5 ;  /* 0x00000005ff587e24 */ /* 0x000fe2000f8e00ff */
[----:B------:R-:W-:Y:S01]  /*1110*/  UIMAD UR63, UR63, UR4, UR7 ;  /* 0x000000043f3f72a4 */ /* 0x000fe2000f8e0207 */
[----:B-12---:R-:W-:Y:S11]  /*1120*/  BRA.U UP4, `(.L_x_17) ;  /* 0x0000000104407547 */ /* 0x006ff6000b800000 */
[----:B------:R-:W-:-:S13]  /*1130*/  R2UR UR4, R88 ;  /* 0x00000000580472ca */ /* 0x000fda00000e0000 */
[----:B------:R-:W-:Y:S02]  /*1140*/  UISETP.GT.U32.AND UP0, UPT, UR4, 0x1, UPT ;  /* 0x000000010400788c */ /* 0x000fe4000bf04070 */
[----:B------:R-:W-:Y:S02]  /*1150*/  ULOP3.LUT UR4, UR4, 0xfffffffe, URZ, 0xc0, !UPT ;  /* 0xfffffffe04047892 */ /* 0x000fe4000f8ec0ff */
[----:B------:R-:W-:Y:S02]  /*1160*/  UISETP.NE.AND UP1, UPT, UR63, URZ, UP0 ;  /* 0x000000ff3f00728c */ /* 0x000fe40008725270 */
[----:B------:R-:W-:Y:S02]  /*1170*/  UISETP.NE.AND UP0, UPT, UR63, 0x1, UP0 ;  /* 0x000000013f00788c */ /* 0x000fe40008705270 */
[----:B------:R-:W-:Y:S02]  /*1180*/  USEL UR7, URZ, 0x1, UP1 ;  /* 0x00000001ff077887 */ /* 0x000fe40008800000 */
[----:B------:R-:W-:-:S02]  /*1190*/  USEL UR6, URZ, 0x4, UP0 ;  /* 0x00000004ff067887 */ /* 0x000fc40008000000 */
[----:B------:R-:W-:Y:S02]  /*11a0*/  USEL UR5, URZ, 0x2, UP1 ;  /* 0x00000002ff057887 */ /* 0x000fe40008800000 */
[----:B------:R-:W-:Y:S02]  /*11b0*/  ULEA UR4, UR63, UR4, 0x1 ;  /* 0x000000043f047291 */ /* 0x000fe4000f8e08ff */
[----:B------:R-:W-:Y:S02]  /*11c0*/  USEL UR8, URZ, 0x8, UP0 ;  /* 0x00000008ff087887 */ /* 0x000fe40008000000 */
[----:B------:R-:W-:-:S03]  /*11d0*/  UIADD3 UR5, UPT, UPT, UR5, UR6, UR7 ;  /* 0x0000000605057290 */ /* 0x000fc6000fffe007 */
[----:B------:R-:W-:Y:S01]  /*11e0*/  UMOV UR6, 0x3 ;  /* 0x0000000300067882 */ /* 0x000fe20000000000 */
[----:B------:R-:W-:Y:S02]  /*11f0*/  UIADD3 UR5, UPT, UPT, UR5, UR8, URZ ;  /* 0x0000000805057290 */ /* 0x000fe4000fffe0ff */
[----:B------:R-:W-:-:S04]  /*1200*/  USHF.L.U32 UR4, UR6, UR4, URZ ;  /* 0x0000000406047299 */ /* 0x000fc800080006ff */
[----:B------:R-:W-:Y:S02]  /*1210*/  MOV R3, UR5 ;  /* 0x0000000500037c02 */ /* 0x000fe40008000f00 */
[----:B------:R-:W-:Y:S02]  /*1220*/  IMAD.U32 R2, RZ, RZ, UR4 ;  /* 0x00000004ff027e24 */ /* 0x000fe4000f8e00ff */
.L_x_17:
[----:B------:R-:W-:Y:S05]  /*1230*/  BRA.U !UP2, `(.L_x_18) ;  /* 0x000000010ad47547 */ /* 0x000fea000b800000 */
[----:B------:R-:W1:Y:S01]  /*1240*/  LDCU.128 UR12, c[0x0][0xb10] ;  /* 0x00016200ff0c77ac */ /* 0x000e620008000c00 */
[----:B------:R-:W2:Y:S01]  /*1250*/  LDCU UR6, c[0x0][0x370] ;  /* 0x00006e00ff0677ac */ /* 0x000ea20008000800 */
[----:B------:R-:W3:Y:S01]  /*1260*/  LDCU UR5, c[0x0][0x374] ;  /* 0x00006e80ff0577ac */ /* 0x000ee20008000800 */
[----:B------:R-:W4:Y:S01]  /*1270*/  LDCU UR28, c[0x0][0xb0c] ;  /* 0x00016180ff1c77ac */ /* 0x000f220008000800 */
[----:B------:R-:W4:Y:S01]  /*1280*/  LDCU UR4, c[0x0][0xb20] ;  /* 0x00016400ff0477ac */ /* 0x000f220008000800 */
[----:B------:R-:W4:Y:S01]  /*1290*/  LDCU.64 UR8, c[0x0][0xb28] ;  /* 0x00016500ff0877ac */ /* 0x000f220008000a00 */
[----:B-1----:R-:W-:Y:S02]  /*12a0*/  UISETP.NE.AND UP0, UPT, UR14, 0x1, UPT ;  /* 0x000000010e00788c */ /* 0x002fe4000bf05270 */
[----:B---3--:R-:W-:Y:S02]  /*12b0*/  UIMAD.WIDE.U32 UR10, UR5, UR15, URZ ;  /* 0x0000000f050a72a5 */ /* 0x008fe4000f8e00ff */
[----:B--2---:R-:W-:-:S02]  /*12c0*/  UIMAD.WIDE.U32 UR18, UR6, UR12, URZ ;  /* 0x0000000c061272a5 */ /* 0x004fc4000f8e00ff */
[----:B----4-:R-:W-:Y:S02]  /*12d0*/  UISETP.NE.AND UP1, UPT, UR28, 0x1, UPT ;  /* 0x000000011c00788c */ /* 0x010fe4000bf25270 */
[----:B------:R-:W-:Y:S01]  /*12e0*/  UISETP.NE.AND UP2, UPT, UR21, 0x1, UPT ;  /* 0x000000011500788c */ /* 0x000fe2000bf45270 */
[----:B------:R-:W-:Y:S02]  /*12f0*/  UMOV UR10, UR11 ;  /* 0x0000000b000a7c82 */ /* 0x000fe40008000000 */
[----:B------:R-:W-:Y:S01]  /*1300*/  UMOV UR18, UR19 ;  /* 0x0000001300127c82 */ /* 0x000fe20008000000 */
[----:B------:R-:W-:Y:S02]  /*1310*/  @UP0 USHF.R.U32.HI UR5, URZ, UR4, UR10 ;  /* 0x00000004ff050299 */ /* 0x000fe4000801160a */
[----:B------:R-:W-:Y:S02]  /*1320*/  UIMAD.WIDE.U32 UR22, UR24, UR15, URZ ;  /* 0x0000000f181672a5 */ /* 0x000fe4000f8e00ff */
[----:B------:R-:W-:-:S02]  /*1330*/  UIMAD.WIDE.U32 UR10, UR5, UR8, URZ ;  /* 0x00000008050a72a5 */ /* 0x000fc4000f8e00ff */
[----:B------:R-:W-:Y:S02]  /*1340*/  @UP1 USHF.R.U32.HI UR6, URZ, UR13, UR18 ;  /* 0x0000000dff061299 */ /* 0x000fe40008011612 */
[----:B------:R-:W-:Y:S02]  /*1350*/  UIMAD.WIDE.U32 UR16, UR20, UR12, URZ ;  /* 0x0000000c141072a5 */ /* 0x000fe4000f8e00ff */
[----:B------:R-:W-:Y:S01]  /*1360*/  UIMAD.WIDE.U32 UR18, UR6, UR8, URZ ;  /* 0x00000008061272a5 */ /* 0x000fe2000f8e00ff */
[----:B------:R-:W-:Y:S01]  /*1370*/  UMOV UR22, UR23 ;  /* 0x0000001700167c82 */ /* 0x000fe20008000000 */
[----:B------:R-:W-:Y:S01]  /*1380*/  UMOV UR10, UR11 ;  /* 0x0000000b000a7c82 */ /* 0x000fe20008000000 */
[----:B------:R-:W-:Y:S02]  /*1390*/  USHF.R.U32.HI UR22, URZ, UR4, UR22 ;  /* 0x00000004ff167299 */ /* 0x000fe40008011616 */
[----:B------:R-:W-:Y:S02]  /*13a0*/  @UP2 USHF.R.U32.HI UR5, URZ, UR9, UR10 ;  /* 0x00000009ff052299 */ /* 0x000fe4000801160a */
[----:B------:R-:W-:Y:S01]  /*13b0*/  UMOV UR7, UR19 ;  /* 0x0000001300077c82 */ /* 0x000fe20008000000 */
[----:B------:R-:W-:Y:S01]  /*13c0*/  UMOV UR16, UR17 ;  /* 0x0000001100107c82 */ /* 0x000fe20008000000 */
[----:B------:R-:W-:-:S02]  /*13d0*/  @UP2 USHF.R.U32.HI UR6, URZ, UR9, UR7 ;  /* 0x00000009ff062299 */ /* 0x000fc40008011607 */
[----:B------:R-:W-:Y:S02]  /*13e0*/  USHF.R.U32.HI UR13, URZ, UR13, UR16 ;  /* 0x0000000dff0d7299 */ /* 0x000fe40008011610 */
[----:B------:R-:W-:Y:S02]  /*13f0*/  USEL UR4, UR24, UR22, !UP0 ;  /* 0x0000001618047287 */ /* 0x000fe4000c000000 */
[----:B------:R-:W-:Y:S02]  /*1400*/  UIMAD UR7, UR5, UR21, URZ ;  /* 0x00000015050772a4 */ /* 0x000fe4000f8e02ff */
[----:B------:R-:W-:Y:S02]  /*1410*/  USEL UR5, UR20, UR13, !UP1 ;  /* 0x0000000d14057287 */ /* 0x000fe4000c800000 */
[----:B------:R-:W-:Y:S02]  /*1420*/  UIMAD UR12, UR6, UR21, URZ ;  /* 0x00000015060c72a4 */ /* 0x000fe4000f8e02ff */
[----:B------:R-:W-:-:S02]  /*1430*/  UISETP.GE.AND UP0, UPT, UR4, UR7, UPT ;  /* 0x000000070400728c */ /* 0x000fc4000bf06270 */
[----:B------:R-:W-:Y:S02]  /*1440*/  UIMAD.WIDE.U32 UR10, UR4, UR8, URZ ;  /* 0x00000008040a72a5 */ /* 0x000fe4000f8e00ff */
[----:B------:R-:W-:Y:S02]  /*1450*/  UISETP.GE.OR UP0, UPT, UR5, UR12, UP0 ;  /* 0x0000000c0500728c */ /* 0x000fe40008706670 */
[----:B------:R-:W-:Y:S02]  /*1460*/  UIMAD.WIDE.U32 UR12, UR5, UR8, URZ ;  /* 0x00000008050c72a5 */ /* 0x000fe4000f8e00ff */
[----:B------:R-:W-:Y:S01]  /*1470*/  UIADD3 UR10, UPT, UPT, -UR4, URZ, URZ ;  /* 0x000000ff040a7290 */ /* 0x000fe2000fffe1ff */
[----:B------:R-:W-:Y:S01]  /*1480*/  UMOV UR8, UR11 ;  /* 0x0000000b00087c82 */ /* 0x000fe20008000000 */
[----:B------:R-:W-:Y:S02]  /*1490*/  UIADD3 UR11, UPT, UPT, -UR5, URZ, URZ ;  /* 0x000000ff050b7290 */ /* 0x000fe4000fffe1ff */
[----:B------:R-:W-:-:S03]  /*14a0*/  USHF.R.U32.HI UR8, URZ, UR9, UR8 ;  /* 0x00000009ff087299 */ /* 0x000fc60008011608 */
[----:B------:R-:W-:Y:S01]  /*14b0*/  @!UP0 UMOV UR7, UR13 ;  /* 0x0000000d00078c82 */ /* 0x000fe20008000000 */
[----:B------:R-:W-:Y:S02]  /*14c0*/  UIMAD UR24, UR14, UR10, UR24 ;  /* 0x0000000a0e1872a4 */ /* 0x000fe4000f8e0218 */
[----:B------:R-:W-:Y:S02]  /*14d0*/  USEL UR8, UR4, UR8, !UP2 ;  /* 0x0000000804087287 */ /* 0x000fe4000d000000 */
[----:B------:R-:W-:Y:S02]  /*14e0*/  @!UP0 USHF.R.U32.HI UR7, URZ, UR9, UR7 ;  /* 0x00000009ff078299 */ /* 0x000fe40008011607 */
[----:B------:R-:W-:Y:S02]  /*14f0*/  UIADD3 UR9, UPT, UPT, -UR8, URZ, URZ ;  /* 0x000000ff08097290 */ /* 0x000fe4000fffe1ff */
[----:B------:R-:W-:Y:S02]  /*1500*/  @!UP0 USEL UR7, UR5, UR7, !UP2 ;  /* 0x0000000705078287 */ /* 0x000fe4000d000000 */
[----:B------:R-:W-:-:S02]  /*1510*/  UIMAD UR9, UR21, UR9, UR4 ;  /* 0x00000009150972a4 */ /* 0x000fc4000f8e0204 */
[----:B------:R-:W-:Y:S02]  /*1520*/  @!UP0 UIADD3 UR8, UPT, UPT, UR8, -UR7, URZ ;  /* 0x8000000708088290 */ /* 0x000fe4000fffe0ff */
[----:B------:R-:W-:Y:S02]  /*1530*/  @!UP0 UIMAD UR6, UR9, UR6, UR7 ;  /* 0x00000006090682a4 */ /* 0x000fe4000f8e0207 */
[----:B------:R-:W-:Y:S02]  /*1540*/  @!UP0 UIMAD UR4, UR8, UR21, UR5 ;  /* 0x00000015080482a4 */ /* 0x000fe4000f8e0205 */
[----:B------:R-:W-:Y:S02]  /*1550*/  UIMAD UR20, UR28, UR11, UR20 ;  /* 0x0000000b1c1472a4 */ /* 0x000fe4000f8e0214 */
[----:B------:R-:W-:Y:S01]  /*1560*/  UIMAD UR24, UR4, UR14, UR24 ;  /* 0x0000000e041872a4 */ /* 0x000fe2000f8e0218 */
[----:B------:R-:W-:Y:S02]  /*1570*/  @!UP0 UMOV UR5, UR6 ;  /* 0x0000000600058c82 */ /* 0x000fe40008000000 */
[----:B------:R-:W-:-:S12]  /*1580*/  UIMAD UR20, UR5, UR28, UR20 ;  /* 0x0000001c051472a4 */ /* 0x000fd8000f8e0214 */
.L_x_18:
[----:B------:R-:W-:Y:S02]  /*1590*/  UISETP.NE.AND UP1, UPT, UR29, 0x1, UPT ;  /* 0x000000011d00788c */ /* 0x000fe4000bf25270 */
[----:B------:R-:W-:Y:S02]  /*15a0*/  ULOP3.LUT UR21, UR26, 0xffff, URZ, 0xc0, !UPT ;  /* 0x0000ffff1a157892 */ /* 0x000fe4000f8ec0ff */
[----:B------:R-:W-:Y:S02]  /*15b0*/  UISETP.NE.AND UP0, UPT, UR25, 0x2, UPT ;  /* 0x000000021900788c */ /* 0x000fe4000bf05270 */
[----:B------:R-:W-:Y:S02]  /*15c0*/  ULOP3.LUT UR22, UR27, 0x1000, URZ, 0xc0, !UPT ;  /* 0x000010001b167892 */ /* 0x000fe4000f8ec0ff */
[----:B------:R-:W-:Y:S02]  /*15d0*/  ULOP3.LUT UR45, UR45, 0x40, URZ, 0xc0, !UPT ;  /* 0x000000402d2d7892 */ /* 0x000fe4000f8ec0ff */
[----:B------:R-:W-:Y:S01]  /*15e0*/  USHF.L.U32 UR21, UR30, UR21, URZ ;  /* 0x000000151e157299 */ /* 0x000fe200080006ff */
[----:B------:R-:W-:Y:S11]  /*15f0*/  BRA.U UP1, `(.L_x_19) ;  /* 0x0000000101447547 */ /* 0x000ff6000b800000 */
[----:B------:R-:W1:Y:S01]  /*1600*/  LDCU.128 UR8, c[0x0][0xb10] ;  /* 0x00016200ff0877ac */ /* 0x000e620008000c00 */
[----:B------:R-:W2:Y:S01]  /*1610*/  LDCU UR12, c[0x0][0xb0c] ;  /* 0x00016180ff0c77ac */ /* 0x000ea20008000800 */
[----:B------:R-:W3:Y:S01]  /*1620*/  LDCU UR13, c[0x0][0xb20] ;  /* 0x00016400ff0d77ac */ /* 0x000ee20008000800 */
[----:B-1----:R-:W-:Y:S02]  /*1630*/  UIMAD.WIDE.U32 UR6, UR20, UR8, URZ ;  /* 0x00000008140672a5 */ /* 0x002fe4000f8e00ff */
[----:B------:R-:W-:Y:S02]  /*1640*/  UIMAD.WIDE.U32 UR4, UR24, UR11, URZ ;  /* 0x0000000b180472a5 */ /* 0x000fe4000f8e00ff */
[----:B--2---:R-:W-:Y:S02]  /*1650*/  UISETP.NE.AND UP2, UPT, UR12, 0x1, UPT ;  /* 0x000000010c00788c */ /* 0x004fe4000bf45270 */
[----:B------:R-:W-:Y:S01]  /*1660*/  UISETP.NE.AND UP1, UPT, UR10, 0x1, UPT ;  /* 0x000000010a00788c */ /* 0x000fe2000bf25270 */
[----:B------:R-:W-:-:S02]  /*1670*/  UMOV UR6, UR7 ;  /* 0x0000000700067c82 */ /* 0x000fc40008000000 */
[----:B------:R-:W-:Y:S01]  /*1680*/  UMOV UR4, UR5 ;  /* 0x0000000500047c82 */ /* 0x000fe20008000000 */
[----:B------:R-:W-:Y:S02]  /*1690*/  USHF.R.U32.HI UR6, URZ, UR9, UR6 ;  /* 0x00000009ff067299 */ /* 0x000fe40008011606 */
[----:B---3--:R-:W-:Y:S02]  /*16a0*/  USHF.R.U32.HI UR4, URZ, UR13, UR4 ;  /* 0x0000000dff047299 */ /* 0x008fe40008011604 */
[----:B------:R-:W-:Y:S02]  /*16b0*/  USEL UR5, UR20, UR6, !UP2 ;  /* 0x0000000614057287 */ /* 0x000fe4000d000000 */
[----:B------:R-:W-:-:S04]  /*16c0*/  USEL UR4, UR24, UR4, !UP1 ;  /* 0x0000000418047287 */ /* 0x000fc8000c800000 */
[----:B------:R-:W-:Y:S02]  /*16d0*/  UIADD3 UR6, UPT, UPT, UR5, -UR4, URZ ;  /* 0x8000000405067290 */ /* 0x000fe4000fffe0ff */
[----:B------:R-:W-:Y:S02]  /*16e0*/  UIADD3 UR4, UPT, UPT, -UR5, UR4, URZ ;  /* 0x0000000405047290 */ /* 0x000fe4000fffe1ff */
[----:B------:R-:W-:Y:S02]  /*16f0*/  UIMAD UR24, UR6, UR10, UR24 ;  /* 0x0000000a061872a4 */ /* 0x000fe4000f8e0218 */
[----:B------:R-:W-:-:S12]  /*1700*/  UIMAD UR20, UR4, UR12, UR20 ;  /* 0x0000000c041472a4 */ /* 0x000fd8000f8e0214 */
.L_x_19:
[----:B------:R-:W-:Y:S05]  /*1710*/  BRA.U !UP5, `(.L_x_20) ;  /* 0x000000010d0c7547 */ /* 0x000fea000b800000 */
[----:B------:R-:W-:Y:S01]  /*1720*/  UCGABAR_WAIT ;  /* 0x0000000000007dc7 */ /* 0x000fe20008000000 */
[----:B------:R-:W-:Y:S01]  /*1730*/  CCTL.IVALL ;  /* 0x00000000ff00798f */ /* 0x000fe20002000000 */
[----:B------:R-:W-:Y:S05]  /*1740*/  BRA `(.L_x_21) ;  /* 0x0000000000047947 */ /* 0x000fea0003800000 */
.L_x_20:
[----:B------:R-:W-:Y:S06]  /*1750*/  BAR.SYNC.DEFER_BLOCKING 0x0 ;  /* 0x0000000000007b1d */ /* 0x000fec0000010000 */
.L_x_21:
[----:B------:R-:W-:Y:S05]  /*1760*/  BRA.U UP0, `(.L_x_22) ;  /* 0x0000001100dc7547 */ /* 0x000fea000b800000 */
[----:B------:R-:W1:Y:S01]  /*1770*/  LDCU UR6, c[0x0][0x38c] ;  /* 0x00007180ff0677ac */ /* 0x000e620008000800 */
[----:B------:R-:W-:Y:S01]  /*1780*/  PLOP3.LUT P1, PT, PT, PT, UP3, 0x80, 0x8 ;  /* 0x000000000008781c */ /* 0x000fe20003f2f038 */
[----:B------:R-:W-:Y:S01]  /*1790*/  IMAD.MOV.U32 R12, RZ, RZ, 0x1 ;  /* 0x00000001ff0c7424 */ /* 0x000fe200078e00ff */
[----:B------:R-:W-:Y:S02]  /*17a0*/  ISETP.NE.AND P2, PT, R0, RZ, P3 ;  /* 0x000000ff0000720c */ /* 0x000fe40001f45270 */
[----:B------:R-:W-:Y:S02]  /*17b0*/  CS2R R10, SRZ ;  /* 0x00000000000a7805 */ /* 0x000fe4000001ff00 */
[----:B------:R-:W-:Y:S01]  /*17c0*/  PLOP3.LUT P1, PT, P1, PT, PT, 0x8, 0x80 ;  /* 0x000000000080781c */ /* 0x000fe20000f2e170 */
[----:B------:R-:W-:Y:S01]  /*17d0*/  IMAD.MOV.U32 R9, RZ, RZ, RZ ;  /* 0x000000ffff097224 */ /* 0x000fe200078e00ff */
[----:B------:R-:W2:Y:S01]  /*17e0*/  LDCU UR38, c[0x0][0x370] ;  /* 0x00006e00ff2677ac */ /* 0x000ea20008000800 */
[----:B------:R-:W-:Y:S01]  /*17f0*/  IMAD.MOV.U32 R8, RZ, RZ, 0x1 ;  /* 0x00000001ff087424 */ /* 0x000fe200078e00ff */
[----:B------:R-:W3:Y:S01]  /*1800*/  LDCU.64 UR26, c[0x0][0x348] ;  /* 0x00006900ff1a77ac */ /* 0x000ee20008000a00 */
[----:B------:R-:W-:Y:S01]  /*1810*/  ULEA.HI UR43, UR22, UR45, URZ, 0x19 ;  /* 0x0000002d162b7291 */ /* 0x000fe2000f8fc8ff */
[----:B------:R-:W4:Y:S01]  /*1820*/  LDCU UR37, c[0x0][0x374] ;  /* 0x00006e80ff2577ac */ /* 0x000f220008000800 */
[----:B-1----:R-:W-:-:S02]  /*1830*/  UIADD3 UR5, UPT, UPT, UR6, 0x7f, URZ ;  /* 0x0000007f06057890 */ /* 0x002fc4000fffe0ff */
[----:B------:R-:W-:Y:S02]  /*1840*/  UIADD3 UR47, UPT, UPT, UR6, 0xfe, URZ ;  /* 0x000000fe062f7890 */ /* 0x000fe4000fffe0ff */
[----:B------:R-:W-:Y:S01]  /*1850*/  USHF.R.S32.HI UR4, URZ, 0x1f, UR5 ;  /* 0x0000001fff047899 */ /* 0x000fe20008011405 */
[----:B------:R-:W-:-:S03]  /*1860*/  UMOV UR7, URZ ;  /* 0x000000ff00077c82 */ /* 0x000fc60008000000 */
[----:B------:R-:W-:Y:S02]  /*1870*/  ULEA.HI UR4, UR4, UR5, URZ, 0x7 ;  /* 0x0000000504047291 */ /* 0x000fe4000f8f38ff */
[----:B------:R-:W-:Y:S02]  /*1880*/  UIADD3 UR5, UPT, UPT, UR6, -0x1, URZ ;  /* 0xffffffff06057890 */ /* 0x000fe4000fffe0ff */
[----:B------:R-:W-:Y:S02]  /*1890*/  USHF.R.S32.HI UR40, URZ, 0x7, UR4 ;  /* 0x00000007ff287899 */ /* 0x000fe40008011404 */
[----:B------:R-:W-:Y:S02]  /*18a0*/  UISETP.GE.U32.AND UP1, UPT, UR5, -0xff, UPT ;  /* 0xffffff010500788c */ /* 0x000fe4000bf26070 */
[----:B------:R-:W-:-:S04]  /*18b0*/  UISETP.LT.U32.AND UP0, UPT, UR40, 0x4, UPT ;  /* 0x000000042800788c */ /* 0x000fc8000bf01070 */
[----:B------:R-:W-:Y:S02]  /*18c0*/  USEL UR39, UR40, 0x4, UP0 ;  /* 0x0000000428277887 */ /* 0x000fe40008000000 */
[----:B------:R-:W-:Y:S02]  /*18d0*/  UISETP.NE.AND UP0, UPT, UR25, URZ, UPT ;  /* 0x000000ff1900728c */ /* 0x000fe4000bf05270 */
[----:B------:R-:W-:Y:S02]  /*18e0*/  UIADD3 UR4, UPT, UPT, UR39, -0x1, URZ ;  /* 0xffffffff27047890 */ /* 0x000fe4000fffe0ff */
[----:B------:R-:W-:Y:S02]  /*18f0*/  @UP1 UIADD3 UR4, UPT, UPT, UR39, URZ, URZ ;  /* 0x000000ff27041290 */ /* 0x000fe4000fffe0ff */
[----:B------:R-:W-:Y:S02]  /*1900*/  USEL UR23, UR41, 0x2, UP0 ;  /* 0x0000000229177887 */ /* 0x000fe40008000000 */
[----:B------:R-:W-:-:S02]  /*1910*/  UIADD3 UR44, UPT, UPT, UR40, -UR39, URZ ;  /* 0x80000027282c7290 */ /* 0x000fc4000fffe0ff */
[----:B------:R-:W-:Y:S02]  /*1920*/  UIADD3 UR25, UPT, UPT, UR4, 0x1, URZ ;  /* 0x0000000104197890 */ /* 0x000fe4000fffe0ff */
[----:B--234-:R-:W-:-:S12]  /*1930*/  UIADD3 UR41, UPT, UPT, -UR4, URZ, URZ ;  /* 0x000000ff04297290 */ /* 0x01cfd8000fffe1ff */
.L_x_42:
[----:B------:R-:W-:Y:S01]  /*1940*/  UISETP.NE.AND UP0, UPT, UR46, URZ, UPT ;  /* 0x000000ff2e00728c */ /* 0x000fe2000bf05270 */
[----:B-1----:R-:W1:Y:S08]  /*1950*/  S2UR UR46, SR_CgaCtaId ;  /* 0x00000000002e79c3 */ /* 0x002e700000008800 */
[----:B------:R-:W-:Y:S05]  /*1960*/  BRA.U UP0, `(.L_x_23) ;  /* 0x0000000100347547 */ /* 0x000fea000b800000 */
[----:B------:R-:W2:Y:S01]  /*1970*/  S2R R0, SR_CgaCtaId ;  /* 0x0000000000007919 */ /* 0x000ea20000008800 */
[----:B------:R-:W-:Y:S02]  /*1980*/  MOV R3, 0x400 ;  /* 0x0000040000037802 */ /* 0x000fe40000000f00 */
[----:B------:R-:W-:Y:S02]  /*1990*/  SHF.L.U32 R2, R8, 0x1f, RZ ;  /* 0x0000001f08027819 */ /* 0x000fe400000006ff */
[----:B--2---:R-:W-:-:S05]  /*19a0*/  LEA R0, R0, R3, 0x18 ;  /* 0x0000000300007211 */ /* 0x004fca00078ec0ff */
[----:B------:R-:W-:-:S04]  /*19b0*/  IMAD R3, R9, 0x8, R0 ;  /* 0x0000000809037824 */ /* 0x000fc800078e0200 */
[----:B------:R-:W2:Y:S02]  /*19c0*/  SYNCS.PHASECHK.TRANS64.TRYWAIT P0, [R3+URZ+0xe0], R2 ;  /* 0x0000e002030075a7 */ /* 0x000ea400080011ff */
[----:B--2---:R-:W-:Y:S05]  /*19d0*/  @!P0 BRA `(.L_x_24) ;  /* 0x0000006400588947 */ /* 0x004fea0003800000 */
.L_x_123:
[----:B------:R-:W-:Y:S01]  /*19e0*/  VIADD R9, R9, 0x1 ;  /* 0x0000000109097836 */ /* 0x000fe20000000000 */
[----:B------:R2:W-:Y:S04]  /*19f0*/  SYNCS.ARRIVE.TRANS64.A1T0 RZ, [R3+URZ+0xd0], RZ ;  /* 0x0000d0ff03ff79a7 */ /* 0x0005e800081000ff */
[----:B------:R-:W-:-:S04]  /*1a00*/  ISETP.NE.AND P0, PT, R9, 0x2, PT ;  /* 0x000000020900780c */ /* 0x000fc80003f05270 */
[----:B------:R-:W-:Y:S02]  /*1a10*/  SEL R9, R9, RZ, P0 ;  /* 0x000000ff09097207 */ /* 0x000fe40000000000 */
[----:B--2---:R-:W-:-:S04]  /*1a20*/  SEL R3, RZ, 0x1, P0 ;  /* 0x00000001ff037807 */ /* 0x004fc80000000000 */
[----:B------:R-:W-:-:S07]  /*1a30*/  LOP3.LUT R8, R8, R3, RZ, 0x3c, !PT ;  /* 0x0000000308087212 */ /* 0x000fce00078e3cff */
.L_x_23:
[----:B------:R-:W-:Y:S01]  /*1a40*/  UMOV UR6, 0x400 ;  /* 0x0000040000067882 */ /* 0x000fe20000000000 */
[----:B------:R-:W-:Y:S01]  /*1a50*/  SHF.L.U32 R0, R12, 0x1f, RZ ;  /* 0x0000001f0c007819 */ /* 0x000fe200000006ff */
[----:B-1----:R-:W-:Y:S02]  /*1a60*/  ULEA UR6, UR46, UR6, 0x18 ;  /* 0x000000062e067291 */ /* 0x002fe4000f8ec0ff */
[----:B------:R-:W-:Y:S02]  /*1a70*/  UISETP.GE.U32.AND UP0, UPT, UR47, 0xff, UPT ;  /* 0x000000ff2f00788c */ /* 0x000fe4000bf06070 */
[----:B------:R-:W-:Y:S02]  /*1a80*/  ULEA UR4, UR7, UR6, 0x3 ;  /* 0x0000000607047291 */ /* 0x000fe4000f8e18ff */
[----:B------:R-:W-:Y:S01]  /*1a90*/  ULEA UR11, UR24, UR45, 0x7 ;  /* 0x0000002d180b7291 */ /* 0x000fe2000f8e38ff */
[----:B------:R-:W-:-:S06]  /*1aa0*/  UMOV UR13, URZ ;  /* 0x000000ff000d7c82 */ /* 0x000fcc0008000000 */
[----:B------:R1:W2:Y:S01]  /*1ab0*/  SYNCS.PHASECHK.TRANS64.TRYWAIT P0, [UR4+0x20], R0 ;  /* 0x00002000ff0075a7 */ /* 0x0002a20008001104 */
[----:B------:R-:W-:-:S04]  /*1ac0*/  ULEA.HI UR4, UR20, UR20, URZ, 0x1 ;  /* 0x0000001414047291 */ /* 0x000fc8000f8f08ff */
[----:B------:R-:W-:-:S04]  /*1ad0*/  USHF.L.U32 UR4, UR4, 0x6, URZ ;  /* 0x0000000604047899 */ /* 0x000fc800080006ff */
[----:B------:R-:W-:-:S04]  /*1ae0*/  ULOP3.LUT UR35, UR4, 0xffffff80, URZ, 0xc0, !UPT ;  /* 0xffffff8004237892 */ /* 0x000fc8000f8ec0ff */
[----:B------:R-:W-:Y:S01]  /*1af0*/  UIADD3 UR35, UPT, UPT, UR43, UR35, URZ ;  /* 0x000000232b237290 */ /* 0x000fe2000fffe0ff */
[----:B------:R-:W-:Y:S11]  /*1b00*/  BRA.U !UP0, `(.L_x_25) ;  /* 0x0000000108c47547 */ /* 0x000ff6000b800000 */
[----:B------:R-:W-:Y:S01]  /*1b10*/  UMOV UR16, UR41 ;  /* 0x0000002900107c82 */ /* 0x000fe20008000000 */
[----:B------:R-:W-:Y:S01]  /*1b20*/  UMOV UR4, UR7 ;  /* 0x0000000700047c82 */ /* 0x000fe20008000000 */
[----:B------:R-:W-:-:S05]  /*1b30*/  UMOV UR34, URZ ;  /* 0x000000ff00227c82 */ /* 0x000fca0008000000 */
.L_x_31:
[----:B------:R-:W-:Y:S01]  /*1b40*/  ULEA UR33, UR4, UR6, 0x3 ;  /* 0x0000000604217291 */ /* 0x000fe2000f8e18ff */
[----:B------:R-:W-:Y:S01]  /*1b50*/  @P3 MOV R2, 0x8000 ;  /* 0x0000800000023802 */ /* 0x000fe20000000f00 */
[----:B--234-:R-:W-:Y:S10]  /*1b60*/  @P0 BRA `(.L_x_26) ;  /* 0x00000000000c0947 */ /* 0x01cff40003800000 */
[----:B------:R-:W-:-:S04]  /*1b70*/  SHF.L.U32 R3, R12, 0x1f, RZ ;  /* 0x0000001f0c037819 */ /* 0x000fc800000006ff */
[----:B------:R-:W2:Y:S02]  /*1b80*/  SYNCS.PHASECHK.TRANS64.TRYWAIT P0, [UR33+0x20], R3 ;  /* 0x00002003ff0075a7 */ /* 0x000ea40008001121 */
[----:B--2---:R-:W-:Y:S05]  /*1b90*/  @!P0 BRA `(.L_x_27) ;  /* 0x0000006000fc8947 */ /* 0x004fea0003800000 */
.L_x_26:
[----:B------:R2:W-:Y:S01]  /*1ba0*/  @P3 SYNCS.ARRIVE.TRANS64 RZ, [UR33], R2 ;  /* 0x00000002ffff39a7 */ /* 0x0005e20008000021 */
[----:B------:R-:W-:Y:S02]  /*1bb0*/  ULOP3.LUT UR5, UR23, 0x2, URZ, 0xfc, !UPT ;  /* 0x0000000217057892 */ /* 0x000fe4000f8efcff */
[----:B------:R-:W-:Y:S02]  /*1bc0*/  UIADD3 UR16, UPT, UPT, UR16, 0x1, URZ ;  /* 0x0000000110107890 */ /* 0x000fe4000fffe0ff */
[----:B------:R-:W-:Y:S02]  /*1bd0*/  UISETP.NE.AND UP0, UPT, UR5, 0x2, UPT ;  /* 0x000000020500788c */ /* 0x000fe4000bf05270 */
[----:B------:R-:W-:-:S07]  /*1be0*/  UISETP.NE.AND UP2, UPT, UR16, 0x1, UPT ;  /* 0x000000011000788c */ /* 0x000fce000bf45270 */
[----:B------:R-:W-:Y:S05]  /*1bf0*/  BRA.U UP0, `(.L_x_28) ;  /* 0x0000000100047547 */ /* 0x000fea000b800000 */
[----:B------:R-:W-:Y:S05]  /*1c00*/  BPT.TRAP 0x1 ;  /* 0x000000040000795c */ /* 0x000fea0000300000 */
.L_x_28:
[----:B------:R-:W-:Y:S04]  /*1c10*/  BSSY.RECONVERGENT B0, `(.L_x_29) ;  /* 0x0000003000007945 */ /* 0x000fe80003800200 */
[----:B------:R-:W-:Y:S05]  /*1c20*/  @!P2 BRA `(.L_x_30) ;  /* 0x000000000004a947 */ /* 0x000fea0003800000 */
[----:B------:R-:W-:Y:S05]  /*1c30*/  BPT.TRAP 0x1 ;  /* 0x000000040000795c */ /* 0x000fea0000300000 */
.L_x_30:
[----:B------:R-:W-:Y:S05]  /*1c40*/  BSYNC.RECONVERGENT B0 ;  /* 0x0000000000007941 */ /* 0x000fea0003800200 */
.L_x_29:
[----:B------:R-:W-:Y:S02]  /*1c50*/  UIADD3 UR5, UPT, UPT, UR4, 0x1, URZ ;  /* 0x0000000104057890 */ /* 0x000fe4000fffe0ff */
[----:B------:R-:W-:Y:S02]  /*1c60*/  UIADD3 UR14, UP1, UPT, UR26, 0x80, URZ ;  /* 0x000000801a0e7890 */ /* 0x000fe4000ff3e0ff */
[----:B------:R-:W-:Y:S02]  /*1c70*/  UISETP.NE.AND UP0, UPT, UR5, 0x4, UPT ;  /* 0x000000040500788c */ /* 0x000fe4000bf05270 */
[----:B------:R-:W-:Y:S02]  /*1c80*/  ULOP3.LUT UR33, UR33, 0xfefffff8, URZ, 0xc0, !UPT ;  /* 0xfefffff821217892 */ /* 0x000fe4000f8ec0ff */
[----:B------:R-:W-:Y:S02]  /*1c90*/  USEL UR8, URZ, 0x1, UP0 ;  /* 0x00000001ff087887 */ /* 0x000fe40008000000 */
[----:B------:R-:W-:-:S02]  /*1ca0*/  USEL UR7, UR5, URZ, UP0 ;  /* 0x000000ff05077287 */ /* 0x000fc40008000000 */
[----:B------:R-:W-:Y:S02]  /*1cb0*/  UIADD3.X UR15, UPT, UPT, URZ, UR27, URZ, UP1, !UPT ;  /* 0x0000001bff0f7290 */ /* 0x000fe40008ffe4ff */
[----:B------:R-:W-:Y:S01]  /*1cc0*/  ULEA UR5, UR7, UR6, 0x3 ;  /* 0x0000000607057291 */ /* 0x000fe2000f8e18ff */
[----:B------:R-:W-:Y:S01]  /*1cd0*/  LOP3.LUT R12, R12, UR8, RZ, 0x3c, !PT ;  /* 0x000000080c0c7c12 */ /* 0x000fe2000f8e3cff */
[----:B------:R-:W-:Y:S02]  /*1ce0*/  USHF.L.U32 UR8, UR4, 0xd, URZ ;  /* 0x0000000d04087899 */ /* 0x000fe400080006ff */
[----:B------:R-:W-:Y:S01]  /*1cf0*/  UIADD3 UR4, UP0, UPT, UR26, 0x180, URZ ;  /* 0x000001801a047890 */ /* 0x000fe2000ff1e0ff */
[----:B-1----:R-:W-:Y:S01]  /*1d00*/  SHF.L.U32 R0, R12, 0x1f, RZ ;  /* 0x0000001f0c007819 */ /* 0x002fe200000006ff */
[----:B------:R-:W-:Y:S02]  /*1d10*/  ULOP3.LUT UR32, UR8, UR22, URZ, 0xfc, !UPT ;  /* 0x0000001608207292 */ /* 0x000fe4000f8efcff */
[----:B------:R-:W-:Y:S01]  /*1d20*/  UPRMT UR13, URZ, 0x5410, UR21 ;  /* 0x00005410ff0d7896 */ /* 0x000fe20008000015 */
[----:B------:R3:W4:Y:S01]  /*1d30*/  SYNCS.PHASECHK.TRANS64.TRYWAIT P0, [UR5+0x20], R0 ;  /* 0x00002000ff0075a7 */ /* 0x0007220008001105 */
[----:B------:R-:W-:-:S02]  /*1d40*/  UIADD3 UR32, UPT, UPT, UR6, 0x4300, UR32 ;  /* 0x0000430006207890 */ /* 0x000fc4000fffe020 */
[----:B------:R-:W-:Y:S02]  /*1d50*/  UIADD3 UR8, UPT, UPT, UR6, 0xc300, UR8 ;  /* 0x0000c30006087890 */ /* 0x000fe4000fffe008 */
[----:B------:R-:W-:Y:S01]  /*1d60*/  UIADD3.X UR5, UPT, UPT, URZ, UR27, URZ, UP0, !UPT ;  /* 0x0000001bff057290 */ /* 0x000fe200087fe4ff */
[----:B------:R-:W-:Y:S01]  /*1d70*/  UMOV UR18, 0x0 ;  /* 0x0000000000127882 */ /* 0x000fe20000000000 */
[----:B------:R-:W-:Y:S01]  /*1d80*/  UMOV UR19, 0x10000000 ;  /* 0x1000000000137882 */ /* 0x000fe20000000000 */
[----:B------:R-:W-:Y:S01]  /*1d90*/  UMOV UR10, UR34 ;  /* 0x00000022000a7c82 */ /* 0x000fe20008000000 */
[----:B------:R-:W-:Y:S01]  /*1da0*/  UMOV UR12, UR36 ;  /* 0x00000024000c7c82 */ /* 0x000fe20008000000 */
[----:B------:R-:W-:Y:S01]  /*1db0*/  UMOV UR9, UR33 ;  /* 0x0000002100097c82 */ /* 0x000fe20008000000 */
[----:B------:R1:W-:Y:S03]  /*1dc0*/  UTMALDG.3D.MULTICAST.2CTA [UR32], [UR14], UR13, desc[UR18] ;  /* 0x000012200e0073b4 */ /* 0x0003e6000821180d */
[----:B------:R2:W-:Y:S01]  /*1dd0*/  UTMALDG.3D.2CTA [UR8], [UR4], desc[UR18] ;  /* 0x00001208040075b4 */ /* 0x0005e20008211000 */
[----:B-1----:R-:W-:Y:S01]  /*1de0*/  UIADD3 UR34, UPT, UPT, UR34, 0x80, URZ ;  /* 0x0000008022227890 */ /* 0x002fe2000fffe0ff */
[----:B------:R-:W-:Y:S01]  /*1df0*/  UMOV UR13, UR25 ;  /* 0x00000019000d7c82 */ /* 0x000fe20008000000 */
[----:B--2---:R-:W-:Y:S01]  /*1e00*/  UMOV UR4, UR7 ;  /* 0x0000000700047c82 */ /* 0x004fe20008000000 */
[----:B------:R-:W-:Y:S09]  /*1e10*/  BRA.U UP2, `(.L_x_31) ;  /* 0xfffffffd02487547 */ /* 0x000ff2000b83ffff */
.L_x_25:
[----:B------:R-:W-:Y:S01]  /*1e20*/  ULEA UR4, UR7, UR6, 0x3 ;  /* 0x0000000607047291 */ /* 0x000fe2000f8e18ff */
[----:B-1-3--:R-:W-:Y:S01]  /*1e30*/  SHF.L.U32 R0, R12, 0x1f, RZ ;  /* 0x0000001f0c007819 */ /* 0x00afe200000006ff */
[----:B------:R-:W-:Y:S01]  /*1e40*/  @!P1 SYNCS.ARRIVE.TRANS64.A1T0 RZ, [UR6+0x68], RZ ;  /* 0x000068ffffff99a7 */ /* 0x000fe20008100006 */
[----:B------:R-:W-:-:S06]  /*1e50*/  UISETP.GT.AND UP0, UPT, UR40, UR39, UPT ;  /* 0x000000272800728c */ /* 0x000fcc000bf04270 */
[----:B--2-4-:R1:W2:Y:S03]  /*1e60*/  SYNCS.PHASECHK.TRANS64.TRYWAIT P0, [UR4+0x20], R0 ;  /* 0x00002000ff0075a7 */ /* 0x0142a60008001104 */
[----:B------:R-:W-:Y:S05]  /*1e70*/  BRA.U !UP0, `(.L_x_32) ;  /* 0x0000000108c47547 */ /* 0x000fea000b800000 */
[----:B------:R-:W-:Y:S01]  /*1e80*/  UIADD3 UR24, UPT, UPT, UR44, UR13, URZ ;  /* 0x0000000d2c187290 */ /* 0x000fe2000fffe0ff */
[----:B------:R-:W-:-:S11]  /*1e90*/  UMOV UR4, UR7 ;  /* 0x0000000700047c82 */ /* 0x000fd60008000000 */
.L_x_38:
[----:B------:R-:W-:Y:S01]  /*1ea0*/  ULEA UR17, UR4, UR6, 0x3 ;  /* 0x0000000604117291 */ /* 0x000fe2000f8e18ff */
[----:B--2---:R-:W-:Y:S01]  /*1eb0*/  @P3 MOV R2, 0x8000 ;  /* 0x0000800000023802 */ /* 0x004fe20000000f00 */
[----:B--2-4-:R-:W-:Y:S10]  /*1ec0*/  @P0 BRA `(.L_x_33) ;  /* 0x00000000000c0947 */ /* 0x014ff40003800000 */
[----:B------:R-:W-:-:S04]  /*1ed0*/  SHF.L.U32 R3, R12, 0x1f, RZ ;  /* 0x0000001f0c037819 */ /* 0x000fc800000006ff */
[----:B------:R-:W2:Y:S02]  /*1ee0*/  SYNCS.PHASECHK.TRANS64.TRYWAIT P0, [UR17+0x20], R3 ;  /* 0x00002003ff0075a7 */ /* 0x000ea40008001111 */
[----:B--2---:R-:W-:Y:S05]  /*1ef0*/  @!P0 BRA `(.L_x_34) ;  /* 0x00000060003c8947 */ /* 0x004fea0003800000 */
.L_x_33:
[----:B------:R2:W-:Y:S01]  /*1f00*/  @P3 SYNCS.ARRIVE.TRANS64 RZ, [UR17], R2 ;  /* 0x00000002ffff39a7 */ /* 0x0005e20008000011 */
[----:B------:R-:W-:-:S04]  /*1f10*/  ULOP3.LUT UR5, UR23, 0x2, URZ, 0xfc, !UPT ;  /* 0x0000000217057892 */ /* 0x000fc8000f8efcff */
[----:B------:R-:W-:-:S09]  /*1f20*/  UISETP.NE.AND UP0, UPT, UR5, 0x2, UPT ;  /* 0x000000020500788c */ /* 0x000fd2000bf05270 */
[----:B------:R-:W-:Y:S05]  /*1f30*/  BRA.U UP0, `(.L_x_35) ;  /* 0x0000000100047547 */ /* 0x000fea000b800000 */
[----:B------:R-:W-:Y:S05]  /*1f40*/  BPT.TRAP 0x1 ;  /* 0x000000040000795c */ /* 0x000fea0000300000 */
.L_x_35:
[----:B------:R-:W-:Y:S04]  /*1f50*/  BSSY.RECONVERGENT B0, `(.L_x_36) ;  /* 0x0000003000007945 */ /* 0x000fe80003800200 */
[----:B------:R-:W-:Y:S05]  /*1f60*/  @!P2 BRA `(.L_x_37) ;  /* 0x000000000004a947 */ /* 0x000fea0003800000 */
[----:B------:R-:W-:Y:S05]  /*1f70*/  BPT.TRAP 0x1 ;  /* 0x000000040000795c */ /* 0x000fea0000300000 */
.L_x_37:
[----:B------:R-:W-:Y:S05]  /*1f80*/  BSYNC.RECONVERGENT B0 ;  /* 0x0000000000007941 */ /* 0x000fea0003800200 */
.L_x_36:
[----:B------:R-:W-:Y:S02]  /*1f90*/  UIADD3 UR5, UPT, UPT, UR4, 0x1, URZ ;  /* 0x0000000104057890 */ /* 0x000fe4000fffe0ff */
[----:B------:R-:W-:Y:S02]  /*1fa0*/  USHF.L.U32 UR18, UR13, 0x7, URZ ;  /* 0x000000070d127899 */ /* 0x000fe400080006ff */
[----:B------:R-:W-:Y:S02]  /*1fb0*/  UISETP.NE.AND UP0, UPT, UR5, 0x4, UPT ;  /* 0x000000040500788c */ /* 0x000fe4000bf05270 */
[----:B------:R-:W-:Y:S02]  /*1fc0*/  ULOP3.LUT UR17, UR17, 0xfefffff8, URZ, 0xc0, !UPT ;  /* 0xfefffff811117892 */ /* 0x000fe4000f8ec0ff */
[----:B------:R-:W-:Y:S02]  /*1fd0*/  USEL UR8, URZ, 0x1, UP0 ;  /* 0x00000001ff087887 */ /* 0x000fe40008000000 */
[----:B------:R-:W-:-:S02]  /*1fe0*/  USEL UR7, UR5, URZ, UP0 ;  /* 0x000000ff05077287 */ /* 0x000fc40008000000 */
[----:B------:R-:W-:Y:S02]  /*1ff0*/  UIADD3 UR14, UP0, UPT, UR26, 0x180, URZ ;  /* 0x000001801a0e7890 */ /* 0x000fe4000ff1e0ff */
        /* <DEDUP_REMOVED lines=9> */
[----:B------:R-:W-:Y:S02]  /*2090*/  UIADD3.X UR5, UPT, UPT, URZ, UR27, URZ, UP1, !UPT ;  /* 0x0000001bff057290 */ /* 0x000fe40008ffe4ff */
[----:B------:R-:W-:Y:S02]  /*20a0*/  UIADD3 UR8, UPT, UPT, UR6, 0xc300, UR8 ;  /* 0x0000c30006087890 */ /* 0x000fe4000fffe008 */
[----:B------:R-:W-:Y:S01]  /*20b0*/  UIADD3.X UR15, UPT, UPT, URZ, UR27, URZ, UP0, !UPT ;  /* 0x0000001bff0f7290 */ /* 0x000fe200087fe4ff */
[----:B------:R-:W-:Y:S01]  /*20c0*/  UMOV UR28, 0x0 ;  /* 0x00000000001c7882 */ /* 0x000fe20000000000 */
[----:B------:R-:W-:Y:S01]  /*20d0*/  UMOV UR29, 0x10000000 ;  /* 0x10000000001d7882 */ /* 0x000fe20000000000 */
[----:B------:R-:W-:Y:S01]  /*20e0*/  UMOV UR19, UR35 ;  /* 0x0000002300137c82 */ /* 0x000fe20008000000 */
[----:B------:R-:W-:Y:S01]  /*20f0*/  UMOV UR20, UR36 ;  /* 0x0000002400147c82 */ /* 0x000fe20008000000 */
[----:B------:R-:W-:Y:S01]  /*2100*/  UMOV UR12, UR36 ;  /* 0x00000024000c7c82 */ /* 0x000fe20008000000 */
[----:B------:R1:W-:Y:S01]  /*2110*/  UTMALDG.3D.MULTICAST.2CTA [UR16], [UR4], UR10, desc[UR28] ;  /* 0x00001c10040073b4 */ /* 0x0003e2000821180a */
[----:B------:R-:W-:Y:S01]  /*2120*/  UMOV UR9, UR17 ;  /* 0x0000001100097c82 */ /* 0x000fe20008000000 */
[----:B------:R-:W-:-:S04]  /*2130*/  UIADD3 UR13, UPT, UPT, UR13, 0x1, URZ ;  /* 0x000000010d0d7890 */ /* 0x000fc8000fffe0ff */
[----:B------:R-:W-:Y:S01]  /*2140*/  UISETP.NE.AND UP0, UPT, UR13, UR24, UPT ;  /* 0x000000180d00728c */ /* 0x000fe2000bf05270 */
[----:B-1----:R-:W-:Y:S01]  /*2150*/  UMOV UR10, UR18 ;  /* 0x00000012000a7c82 */ /* 0x002fe20008000000 */
[----:B------:R-:W-:Y:S01]  /*2160*/  UMOV UR4, UR7 ;  /* 0x0000000700047c82 */ /* 0x000fe20008000000 */
[----:B------:R3:W-:Y:S06]  /*2170*/  UTMALDG.3D.2CTA [UR8], [UR14], desc[UR28] ;  /* 0x00001c080e0075b4 */ /* 0x0007ec0008211000 */
[----:B---3--:R-:W-:Y:S05]  /*2180*/  BRA.U UP0, `(.L_x_38) ;  /* 0xfffffffd00447547 */ /* 0x008fea000b83ffff */
.L_x_32:
[C---:B------:R-:W-:Y:S01]  /*2190*/  LEA R3, R11.reuse, UR6, 0x3 ;  /* 0x000000060b037c11 */ /* 0x040fe2000f8e18ff */
[----:B------:R-:W-:Y:S01]  /*21a0*/  NOP ;  /* 0x0000000000007918 */ /* 0x000fe20000000000 */
[----:B-1----:R-:W-:Y:S02]  /*21b0*/  SHF.L.U32 R0, R10, 0x1f, RZ ;  /* 0x0000001f0a007819 */ /* 0x002fe400000006ff */
[----:B------:R-:W-:Y:S02]  /*21c0*/  LEA R5, R11, UR6, 0x4 ;  /* 0x000000060b057c11 */ /* 0x000fe4000f8e20ff */
[----:B--2-4-:R-:W1:Y:S02]  /*21d0*/  SYNCS.PHASECHK.TRANS64.TRYWAIT P0, [R3+URZ+0x70], R0 ;  /* 0x00007000030075a7 */ /* 0x014e6400080011ff */
[----:B-1----:R-:W-:Y:S05]  /*21e0*/  @!P0 BRA `(.L_x_39) ;  /* 0x0000005c00988947 */ /* 0x002fea0003800000 */
.L_x_126:
[----:B------:R-:W2:Y:S01]  /*21f0*/  LDS.128 R4, [R5+0x100] ;  /* 0x0001000005047984 */ /* 0x000ea20000000c00 */
[----:B------:R-:W-:Y:S01]  /*2200*/  UISETP.GE.AND UP0, UPT, UR42, 0x1, UPT ;  /* 0x000000012a00788c */ /* 0x000fe2000bf06270 */
[----:B------:R-:W-:Y:S01]  /*2210*/  @!PT LDS RZ, [RZ] ;  /* 0x00000000fffff984 */ /* 0x000fe20000000800 */
[----:B------:R-:W-:Y:S01]  /*2220*/  @!PT LDS RZ, [RZ] ;  /* 0x00000000fffff984 */ /* 0x000fe20000000800 */
[----:B------:R-:W-:Y:S01]  /*2230*/  @!PT LDS RZ, [RZ] ;  /* 0x00000000fffff984 */ /* 0x000fe20000000800 */
[----:B------:R-:W-:Y:S01]  /*2240*/  @!PT LDS RZ, [RZ] ;  /* 0x00000000fffff984 */ /* 0x000fe20000000800 */
[----:B------:R3:W-:Y:S06]  /*2250*/  MEMBAR.ALL.CTA ;  /* 0x0000000000007992 */ /* 0x0007ec0000008000 */
[----:B---3--:R-:W3:Y:S01]  /*2260*/  FENCE.VIEW.ASYNC.S ;  /* 0x00000000000073c6 */ /* 0x008ee20000000000 */
[----:B--2---:R-:W-:-:S13]  /*2270*/  LOP3.LUT P0, RZ, R6, 0x1, RZ, 0xc0, !PT ;  /* 0x0000000106ff7812 */ /* 0x004fda000780c0ff */
[----:B---3--:R-:W-:Y:S01]  /*2280*/  VOTEU.ANY UP1, P0 ;  /* 0x0000000000ff7886 */ /* 0x008fe20000020100 */
[----:B------:R-:W-:-:S13]  /*2290*/  PLOP3.LUT P0, PT, PT, PT, UP1, 0x80, 0x8 ;  /* 0x000000000008781c */ /* 0x000fda0003f0f018 */
[----:B-1----:R-:W-:Y:S02]  /*22a0*/  @P0 LOP3.LUT R0, R5, 0xffff, RZ, 0xc0, !PT ;  /* 0x0000ffff05000812 */ /* 0x002fe400078ec0ff */
[----:B------:R-:W-:Y:S02]  /*22b0*/  @P0 MOV R2, R4 ;  /* 0x0000000400020202 */ /* 0x000fe40000000f00 */
[----:B------:R-:W-:Y:S01]  /*22c0*/  @P0 R2UR UR5, R0 ;  /* 0x00000000000502ca */ /* 0x000fe200000e0000 */
[----:B------:R-:W-:Y:S01]  /*22d0*/  VIADD R0, R3, 0x80 ;  /* 0x0000008003007836 */ /* 0x000fe20000000000 */
[----:B------:R-:W-:Y:S02]  /*22e0*/  @P0 SHF.R.U32.HI R4, RZ, 0x10, R5 ;  /* 0x00000010ff040819 */ /* 0x000fe40000011605 */
[----:B------:R-:W-:Y:S02]  /*22f0*/  @P0 R2UR UR8, R2 ;  /* 0x00000000020802ca */ /* 0x000fe400000e0000 */
[----:B------:R-:W-:-:S02]  /*2300*/  PRMT R0, RZ, 0x654, R0 ;  /* 0x00000654ff007816 */ /* 0x000fc40000000000 */
[----:B------:R-:W-:Y:S02]  /*2310*/  @P0 R2UR UR4, R4 ;  /* 0x00000000040402ca */ /* 0x000fe400000e0000 */
[----:B------:R1:W-:Y:S03]  /*2320*/  SYNCS.ARRIVE.TRANS64.RED.A1T0 RZ, [R0+URZ], RZ ;  /* 0x000000ff00ff79a7 */ /* 0x0003e600081004ff */
[----:B------:R-:W-:-:S04]  /*2330*/  @UP1 UMOV UR30, UR5 ;  /* 0x00000005001e1c82 */ /* 0x000fc80008000000 */
[----:B------:R-:W-:-:S04]  /*2340*/  @UP1 UMOV UR31, UR8 ;  /* 0x00000008001f1c82 */ /* 0x000fc80008000000 */
[----:B------:R-:W-:Y:S01]  /*2350*/  @UP1 UMOV UR36, UR4 ;  /* 0x0000000400241c82 */ /* 0x000fe20008000000 */
[----:B------:R-:W-:Y:S05]  /*2360*/  BRA.U !UP0, `(.L_x_40) ;  /* 0x0000000108d47547 */ /* 0x000fea000b800000 */
[----:B------:R-:W2:Y:S01]  /*2370*/  LDCU.128 UR12, c[0x0][0xb10] ;  /* 0x00016200ff0c77ac */ /* 0x000ea20008000c00 */
[----:B------:R-:W3:Y:S01]  /*2380*/  LDCU UR24, c[0x0][0xb20] ;  /* 0x00016400ff1877ac */ /* 0x000ee20008000800 */
[----:B------:R-:W4:Y:S01]  /*2390*/  LDCU UR20, c[0x0][0xb0c] ;  /* 0x00016180ff1477ac */ /* 0x000f220008000800 */
[----:B------:R-:W1:Y:S01]  /*23a0*/  LDCU.64 UR10, c[0x0][0xb28] ;  /* 0x00016500ff0a77ac */ /* 0x000e620008000a00 */
[----:B------:R-:W-:Y:S02]  /*23b0*/  UISETP.NE.AND UP3, UPT, UR42, 0x1, UPT ;  /* 0x000000012a00788c */ /* 0x000fe4000bf65270 */
[----:B--2---:R-:W-:Y:S02]  /*23c0*/  UIMAD.WIDE.U32 UR8, UR37, UR15, URZ ;  /* 0x0000000f250872a5 */ /* 0x004fe4000f8e00ff */
[----:B------:R-:W-:Y:S02]  /*23d0*/  UIMAD.WIDE.U32 UR4, UR38, UR12, URZ ;  /* 0x0000000c260472a5 */ /* 0x000fe4000f8e00ff */
[----:B------:R-:W-:-:S02]  /*23e0*/  UISETP.NE.AND UP0, UPT, UR14, 0x1, UPT ;  /* 0x000000010e00788c */ /* 0x000fc4000bf05270 */
[----:B------:R-:W-:Y:S01]  /*23f0*/  UIMAD.WIDE.U32 UR28, UR30, UR15, URZ ;  /* 0x0000000f1e1c72a5 */ /* 0x000fe2000f8e00ff */
[----:B------:R-:W-:Y:S02]  /*2400*/  UMOV UR8, UR9 ;  /* 0x0000000900087c82 */ /* 0x000fe40008000000 */
[----:B------:R-:W-:Y:S01]  /*2410*/  UMOV UR4, UR5 ;  /* 0x0000000500047c82 */ /* 0x000fe20008000000 */
[----:B---3--:R-:W-:Y:S02]  /*2420*/  USHF.R.U32.HI UR8, URZ, UR24, UR8 ;  /* 0x00000018ff087299 */ /* 0x008fe40008011608 */
[----:B----4-:R-:W-:Y:S02]  /*2430*/  UISETP.NE.AND UP2, UPT, UR20, 0x1, UPT ;  /* 0x000000011400788c */ /* 0x010fe4000bf45270 */
[----:B------:R-:W-:Y:S02]  /*2440*/  USHF.R.U32.HI UR4, URZ, UR13, UR4 ;  /* 0x0000000dff047299 */ /* 0x000fe40008011604 */
[----:B------:R-:W-:-:S02]  /*2450*/  USEL UR5, UR37, UR8, !UP0 ;  /* 0x0000000825057287 */ /* 0x000fc4000c000000 */
[----:B------:R-:W-:Y:S02]  /*2460*/  USEL UR8, UR38, UR4, !UP2 ;  /* 0x0000000426087287 */ /* 0x000fe4000d000000 */
[----:B-1----:R-:W-:Y:S01]  /*2470*/  UIMAD.WIDE.U32 UR16, UR5, UR10, URZ ;  /* 0x0000000a051072a5 */ /* 0x002fe2000f8e00ff */
[----:B------:R-:W-:Y:S01]  /*2480*/  UMOV UR4, UR29 ;  /* 0x0000001d00047c82 */ /* 0x000fe20008000000 */
[----:B------:R-:W-:Y:S02]  /*2490*/  UIMAD.WIDE.U32 UR18, UR31, UR12, URZ ;  /* 0x0000000c1f1272a5 */ /* 0x000fe4000f8e00ff */
[----:B------:R-:W-:-:S03]  /*24a0*/  UIMAD.WIDE.U32 UR28, UR8, UR10, URZ ;  /* 0x0000000a081c72a5 */ /* 0x000fc6000f8e00ff */
[----:B------:R-:W-:Y:S01]  /*24b0*/  UMOV UR16, UR17 ;  /* 0x0000001100107c82 */ /* 0x000fe20008000000 */
[----:B------:R-:W-:Y:S02]  /*24c0*/  USHF.R.U32.HI UR4, URZ, UR24, UR4 ;  /* 0x00000018ff047299 */ /* 0x000fe40008011604 */
[----:B------:R-:W-:Y:S01]  /*24d0*/  @UP3 USHF.R.U32.HI UR5, URZ, UR11, UR16 ;  /* 0x0000000bff053299 */ /* 0x000fe20008011610 */
[----:B------:R-:W-:Y:S01]  /*24e0*/  UMOV UR18, UR19 ;  /* 0x0000001300127c82 */ /* 0x000fe20008000000 */
[----:B------:R-:W-:Y:S01]  /*24f0*/  UMOV UR28, UR29 ;  /* 0x0000001d001c7c82 */ /* 0x000fe20008000000 */
[----:B------:R-:W-:Y:S02]  /*2500*/  USHF.R.U32.HI UR13, URZ, UR13, UR18 ;  /* 0x0000000dff0d7299 */ /* 0x000fe40008011612 */
[----:B------:R-:W-:Y:S02]  /*2510*/  USEL UR4, UR30, UR4, !UP0 ;  /* 0x000000041e047287 */ /* 0x000fe4000c000000 */
[----:B------:R-:W-:-:S02]  /*2520*/  @UP3 USHF.R.U32.HI UR8, URZ, UR11, UR28 ;  /* 0x0000000bff083299 */ /* 0x000fc4000801161c */
[----:B------:R-:W-:Y:S02]  /*2530*/  UIMAD UR9, UR42, UR5, URZ ;  /* 0x000000052a0972a4 */ /* 0x000fe4000f8e02ff */
[----:B------:R-:W-:Y:S02]  /*2540*/  USEL UR5, UR31, UR13, !UP2 ;  /* 0x0000000d1f057287 */ /* 0x000fe4000d000000 */
[----:B------:R-:W-:Y:S02]  /*2550*/  UIMAD UR12, UR42, UR8, URZ ;  /* 0x000000082a0c72a4 */ /* 0x000fe4000f8e02ff */
[----:B------:R-:W-:Y:S02]  /*2560*/  UISETP.GE.AND UP0, UPT, UR4, UR9, UPT ;  /* 0x000000090400728c */ /* 0x000fe4000bf06270 */
[----:B------:R-:W-:Y:S02]  /*2570*/  UIMAD.WIDE.U32 UR16, UR4, UR10, URZ ;  /* 0x0000000a041072a5 */ /* 0x000fe4000f8e00ff */
[----:B------:R-:W-:-:S02]  /*2580*/  UISETP.GE.OR UP0, UPT, UR5, UR12, UP0 ;  /* 0x0000000c0500728c */ /* 0x000fc40008706670 */
        /* <DEDUP_REMOVED lines=19> */
.L_x_40:
[----:B------:R-:W2:Y:S02]  /*26c0*/  LDCU UR4, c[0x0][0xb30] ;  /* 0x00016600ff0477ac */ /* 0x000ea40008000800 */
[----:B--2---:R-:W-:-:S09]  /*26d0*/  UISETP.NE.AND UP0, UPT, UR4, 0x1, UPT ;  /* 0x000000010400788c */ /* 0x004fd2000bf05270 */
[----:B------:R-:W-:Y:S05]  /*26e0*/  BRA.U UP0, `(.L_x_41) ;  /* 0x0000000100447547 */ /* 0x000fea000b800000 */
[----:B------:R-:W2:Y:S01]  /*26f0*/  LDCU.128 UR12, c[0x0][0xb10] ;  /* 0x00016200ff0c77ac */ /* 0x000ea20008000c00 */
[----:B------:R-:W3:Y:S01]  /*2700*/  LDCU UR10, c[0x0][0xb0c] ;  /* 0x00016180ff0a77ac */ /* 0x000ee20008000800 */
[----:B------:R-:W4:Y:S01]  /*2710*/  LDCU UR11, c[0x0][0xb20] ;  /* 0x00016400ff0b77ac */ /* 0x000f220008000800 */
[----:B--2---:R-:W-:Y:S02]  /*2720*/  UIMAD.WIDE.U32 UR8, UR31, UR12, URZ ;  /* 0x0000000c1f0872a5 */ /* 0x004fe4000f8e00ff */
[----:B------:R-:W-:Y:S02]  /*2730*/  UIMAD.WIDE.U32 UR4, UR30, UR15, URZ ;  /* 0x0000000f1e0472a5 */ /* 0x000fe4000f8e00ff */
[----:B---3--:R-:W-:Y:S02]  /*2740*/  UISETP.NE.AND UP2, UPT, UR10, 0x1, UPT ;  /* 0x000000010a00788c */ /* 0x008fe4000bf45270 */
[----:B------:R-:W-:Y:S01]  /*2750*/  UISETP.NE.AND UP0, UPT, UR14, 0x1, UPT ;  /* 0x000000010e00788c */ /* 0x000fe2000bf05270 */
[----:B------:R-:W-:-:S02]  /*2760*/  UMOV UR8, UR9 ;  /* 0x0000000900087c82 */ /* 0x000fc40008000000 */
[----:B------:R-:W-:Y:S01]  /*2770*/  UMOV UR4, UR5 ;  /* 0x0000000500047c82 */ /* 0x000fe20008000000 */
[----:B------:R-:W-:Y:S02]  /*2780*/  USHF.R.U32.HI UR13, URZ, UR13, UR8 ;  /* 0x0000000dff0d7299 */ /* 0x000fe40008011608 */
[----:B----4-:R-:W-:Y:S02]  /*2790*/  USHF.R.U32.HI UR4, URZ, UR11, UR4 ;  /* 0x0000000bff047299 */ /* 0x010fe40008011604 */
[----:B------:R-:W-:Y:S02]  /*27a0*/  USEL UR5, UR31, UR13, !UP2 ;  /* 0x0000000d1f057287 */ /* 0x000fe4000d000000 */
[----:B------:R-:W-:-:S04]  /*27b0*/  USEL UR4, UR30, UR4, !UP0 ;  /* 0x000000041e047287 */ /* 0x000fc8000c000000 */
[----:B------:R-:W-:Y:S02]  /*27c0*/  UIADD3 UR8, UPT, UPT, UR5, -UR4, URZ ;  /* 0x8000000405087290 */ /* 0x000fe4000fffe0ff */
[----:B------:R-:W-:Y:S02]  /*27d0*/  UIADD3 UR4, UPT, UPT, -UR5, UR4, URZ ;  /* 0x0000000405047290 */ /* 0x000fe4000fffe1ff */
[----:B------:R-:W-:Y:S02]  /*27e0*/  UIMAD UR30, UR8, UR14, UR30 ;  /* 0x0000000e081e72a4 */ /* 0x000fe4000f8e021e */
[----:B------:R-:W-:-:S12]  /*27f0*/  UIMAD UR31, UR4, UR10, UR31 ;  /* 0x0000000a041f72a4 */ /* 0x000fd8000f8e021f */
.L_x_41:
[----:B------:R-:W-:Y:S01]  /*2800*/  VIADD R11, R11, 0x1 ;  /* 0x000000010b0b7836 */ /* 0x000fe20000000000 */
[----:B------:R-:W-:Y:S01]  /*2810*/  R2UR UR4, R88 ;  /* 0x00000000580472ca */ /* 0x000fe200000e0000 */
[----:B------:R-:W-:Y:S01]  /*2820*/  UIADD3 UR24, UPT, UPT, UR30, UR63, URZ ;  /* 0x0000003f1e187290 */ /* 0x000fe2000fffe0ff */
[----:B------:R-:W-:Y:S02]  /*2830*/  PLOP3.LUT P1, PT, PT, PT, PT, 0x80, 0x8 ;  /* 0x000000000008781c */ /* 0x000fe40003f2f070 */
[----:B------:R-:W-:-:S04]  /*2840*/  ISETP.NE.AND P0, PT, R11, 0x2, PT ;  /* 0x000000020b00780c */ /* 0x000fc80003f05270 */
[----:B------:R-:W-:Y:S02]  /*2850*/  SEL R3, RZ, 0x1, P0 ;  /* 0x00000001ff037807 */ /* 0x000fe40000000000 */
[----:B------:R-:W-:Y:S02]  /*2860*/  SEL R11, R11, RZ, P0 ;  /* 0x000000ff0b0b7207 */ /* 0x000fe40000000000 */
[----:B------:R-:W-:Y:S01]  /*2870*/  LOP3.LUT R10, R10, R3, RZ, 0x3c, !PT ;  /* 0x000000030a0a7212 */ /* 0x000fe200078e3cff */
[----:B------:R-:W-:Y:S01]  /*2880*/  UIADD3 UR20, UPT, UPT, UR31, UR4, URZ ;  /* 0x000000041f147290 */ /* 0x000fe2000fffe0ff */
[----:B------:R-:W-:Y:S11]  /*2890*/  BRA.U UP1, `(.L_x_42) ;  /* 0xfffffff101287547 */ /* 0x000ff6000b83ffff */
[----:B------:R-:W-:Y:S01]  /*28a0*/  UIADD3 UR8, UPT, UPT, UR6, 0x20, URZ ;  /* 0x0000002006087890 */ /* 0x000fe2000fffe0ff */
[----:B------:R-:W-:-:S03]  /*28b0*/  SHF.L.U32 R3, R12, 0x1f, RZ ;  /* 0x0000001f0c037819 */ /* 0x000fc600000006ff */
[----:B------:R-:W-:-:S09]  /*28c0*/  ULEA UR4, UR7, UR8, 0x3 ;  /* 0x0000000807047291 */ /* 0x000fd2000f8e18ff */
[----:B------:R-:W2:Y:S02]  /*28d0*/  SYNCS.PHASECHK.TRANS64.TRYWAIT P0, [UR4], R3 ;  /* 0x00000003ff0075a7 */ /* 0x000ea40008001104 */
[----:B--2---:R-:W-:Y:S05]  /*28e0*/  @!P0 BRA `(.L_x_43) ;  /* 0x0000005400ec8947 */ /* 0x004fea0003800000 */
.L_x_128:
[----:B------:R-:W-:-:S04]  /*28f0*/  UIADD3 UR4, UPT, UPT, UR7, 0x1, URZ ;  /* 0x0000000107047890 */ /* 0x000fc8000fffe0ff */
[----:B------:R-:W-:-:S04]  /*2900*/  UISETP.NE.AND UP0, UPT, UR4, 0x4, UPT ;  /* 0x000000040400788c */ /* 0x000fc8000bf05270 */
[----:B------:R-:W-:Y:S02]  /*2910*/  USEL UR6, URZ, 0x1, UP0 ;  /* 0x00000001ff067887 */ /* 0x000fe40008000000 */
[----:B------:R-:W-:-:S04]  /*2920*/  USEL UR4, UR4, URZ, UP0 ;  /* 0x000000ff04047287 */ /* 0x000fc80008000000 */
[----:B------:R-:W-:Y:S01]  /*2930*/  ULEA UR5, UR4, UR8, 0x3 ;  /* 0x0000000804057291 */ /* 0x000fe2000f8e18ff */
[----:B------:R-:W-:-:S04]  /*2940*/  LOP3.LUT R2, R12, UR6, RZ, 0x3c, !PT ;  /* 0x000000060c027c12 */ /* 0x000fc8000f8e3cff */
[----:B-1----:R-:W-:-:S04]  /*2950*/  SHF.L.U32 R3, R2, 0x1f, RZ ;  /* 0x0000001f02037819 */ /* 0x002fc800000006ff */
[----:B------:R-:W1:Y:S02]  /*2960*/  SYNCS.PHASECHK.TRANS64.TRYWAIT P0, [UR5], R3 ;  /* 0x00000003ff0075a7 */ /* 0x000e640008001105 */
[----:B-1----:R-:W-:Y:S05]  /*2970*/  @!P0 BRA `(.L_x_44) ;  /* 0x0000005400e08947 */ /* 0x002fea0003800000 */
.L_x_130:
        /* <DEDUP_REMOVED lines=9> */
.L_x_132:
[----:B------:R-:W-:-:S04]  /*2a10*/  UIADD3 UR4, UPT, UPT, UR4, 0x1, URZ ;  /* 0x0000000104047890 */ /* 0x000fc8000fffe0ff */
[----:B------:R-:W-:-:S04]  /*2a20*/  UISETP.NE.AND UP0, UPT, UR4, 0x4, UPT ;  /* 0x000000040400788c */ /* 0x000fc8000bf05270 */
[----:B------:R-:W-:Y:S02]  /*2a30*/  USEL UR5, URZ, 0x1, UP0 ;  /* 0x00000001ff057887 */ /* 0x000fe40008000000 */
[----:B------:R-:W-:-:S04]  /*2a40*/  USEL UR4, UR4, URZ, UP0 ;  /* 0x000000ff04047287 */ /* 0x000fc80008000000 */
[----:B------:R-:W-:Y:S01]  /*2a50*/  ULEA UR4, UR4, UR8, 0x3 ;  /* 0x0000000804047291 */ /* 0x000fe2000f8e18ff */
[----:B-1----:R-:W-:-:S04]  /*2a60*/  LOP3.LUT R3, R2, UR5, RZ, 0x3c, !PT ;  /* 0x0000000502037c12 */ /* 0x002fc8000f8e3cff */
[----:B------:R-:W-:Y:S01]  /*2a70*/  SHF.L.U32 R3, R3, 0x1f, RZ ;  /* 0x0000001f03037819 */ /* 0x000fe200000006ff */
[----:B------:R-:W-:-:S07]  /*2a80*/  IMAD.U32 R0, RZ, RZ, UR4 ;  /* 0x00000004ff007e24 */ /* 0x000fce000f8e00ff */
.L_x_46:
[----:B-1----:R1:W2:Y:S02]  /*2a90*/  SYNCS.PHASECHK.TRANS64.TRYWAIT P0, [R0+URZ], R3 ;  /* 0x00000003000075a7 */ /* 0x0022a400080011ff */
[----:B--2---:R-:W-:Y:S05]  /*2aa0*/  @!P0 NANOSLEEP.SYNCS 0x989680 ;  /* 0x009896800000895d */ /* 0x004fea0003900000 */
[----:B------:R-:W2:Y:S02]  /*2ab0*/  @!P0 SYNCS.PHASECHK.TRANS64 P0, [R0+URZ], R3 ;  /* 0x00000003000085a7 */ /* 0x000ea400080010ff */
[----:B--2---:R-:W-:Y:S05]  /*2ac0*/  @P0 EXIT ;  /* 0x000000000000094d */ /* 0x004fea0003800000 */
[----:B------:R-:W-:Y:S05]  /*2ad0*/  BRA `(.L_x_46) ;  /* 0xfffffffc00ec7947 */ /* 0x000fea000383ffff */
.L_x_22:
[----:B------:R-:W-:-:S04]  /*2ae0*/  UISETP.NE.AND UP0, UPT, UR46, URZ, UPT ;  /* 0x000000ff2e00728c */ /* 0x000fc8000bf05270 */
[----:B------:R-:W-:-:S09]  /*2af0*/  UISETP.NE.OR UP0, UPT, UR25, 0x1, UP0 ;  /* 0x000000011900788c */ /* 0x000fd20008705670 */
[----:B------:R-:W-:Y:S05]  /*2b00*/  BRA.U UP0, `(.L_x_47) ;  /* 0x0000000500487547 */ /* 0x000fea000b800000 */
[----:B------:R-:W-:Y:S01]  /*2b10*/  ISETP.GE.U32.AND P2, PT, R0, 0x4, PT ;  /* 0x000000040000780c */ /* 0x000fe20003f46070 */
[----:B------:R-:W-:Y:S01]  /*2b20*/  IMAD.MOV.U32 R12, RZ, RZ, 0x1 ;  /* 0x00000001ff0c7424 */ /* 0x000fe200078e00ff */
[----:B------:R-:W-:Y:S02]  /*2b30*/  CS2R R10, SRZ ;  /* 0x00000000000a7805 */ /* 0x000fe4000001ff00 */
[----:B------:R-:W-:Y:S01]  /*2b40*/  CS2R R8, SRZ ;  /* 0x0000000000087805 */ /* 0x000fe2000001ff00 */
[----:B------:R-:W-:Y:S01]  /*2b50*/  UMOV UR6, 0x400 ;  /* 0x0000040000067882 */ /* 0x000fe20000000000 */
[----:B------:R-:W-:Y:S01]  /*2b60*/  UMOV UR5, URZ ;  /* 0x000000ff00057c82 */ /* 0x000fe20008000000 */
[----:B------:R-:W-:-:S12]  /*2b70*/  ULEA UR6, UR46, UR6, 0x18 ;  /* 0x000000062e067291 */ /* 0x000fd8000f8ec0ff */
.L_x_51:
[----:B------:R-:W-:Y:S02]  /*2b80*/  LEA R2, R8, UR6, 0x3 ;  /* 0x0000000608027c11 */ /* 0x000fe4000f8e18ff */
[----:B------:R-:W-:-:S03]  /*2b90*/  SHF.L.U32 R5, R9, 0x1f, RZ ;  /* 0x0000001f09057819 */ /* 0x000fc600000006ff */
[----:B------:R-:W-:Y:S01]  /*2ba0*/  VIADD R4, R2, 0xe0 ;  /* 0x000000e002047836 */ /* 0x000fe20000000000 */
[----:B------:R-:W1:Y:S02]  /*2bb0*/  SYNCS.PHASECHK.TRANS64.TRYWAIT P0, [R2+URZ+0xd0], R5 ;  /* 0x0000d005020075a7 */ /* 0x000e6400080011ff */
[----:B-1----:R-:W-:Y:S05]  /*2bc0*/  @!P0 BRA `(.L_x_48) ;  /* 0x00000054007c8947 */ /* 0x002fea0003800000 */
.L_x_133:
[----:B------:R-:W-:Y:S01]  /*2bd0*/  ULEA UR4, UR5, UR6, 0x3 ;  /* 0x0000000605047291 */ /* 0x000fe2000f8e18ff */
[----:B------:R-:W-:Y:S02]  /*2be0*/  PRMT R4, RZ, 0x654, R4 ;  /* 0x00000654ff047816 */ /* 0x000fe40000000004 */
[----:B-1----:R-:W-:Y:S01]  /*2bf0*/  SHF.L.U32 R5, R12, 0x1f, RZ ;  /* 0x0000001f0c057819 */ /* 0x002fe200000006ff */
[----:B------:R-:W-:Y:S01]  /*2c00*/  UIADD3 UR7, UPT, UPT, UR4, 0x70, URZ ;  /* 0x0000007004077890 */ /* 0x000fe2000fffe0ff */
[----:B------:R1:W-:Y:S05]  /*2c10*/  SYNCS.ARRIVE.TRANS64.RED.A1T0 RZ, [R4+URZ], RZ ;  /* 0x000000ff04ff79a7 */ /* 0x0003ea00081004ff */
[----:B------:R-:W-:Y:S01]  /*2c20*/  IMAD.U32 R7, RZ, RZ, UR7 ;  /* 0x00000007ff077e24 */ /* 0x000fe2000f8e00ff */
[----:B------:R-:W2:Y:S04]  /*2c30*/  SYNCS.PHASECHK.TRANS64.TRYWAIT P0, [UR4+0x80], R5 ;  /* 0x00008005ff0075a7 */ /* 0x000ea80008001104 */
[----:B------:R-:W-:Y:S01]  /*2c40*/  PRMT R6, R0, 0x654, R7 ;  /* 0x0000065400067816 */ /* 0x000fe20000000007 */
[----:B-1----:R-:W-:Y:S01]  /*2c50*/  @!P2 IMAD.MOV.U32 R4, RZ, RZ, 0x10 ;  /* 0x00000010ff04a424 */ /* 0x002fe200078e00ff */
[----:B--2---:R-:W-:Y:S06]  /*2c60*/  @!P0 BRA `(.L_x_49) ;  /* 0x0000005400688947 */ /* 0x004fec0003800000 */
.L_x_135:
[----:B------:R-:W-:Y:S01]  /*2c70*/  ULEA UR8, UR5, UR6, 0x4 ;  /* 0x0000000605087291 */ /* 0x000fe2000f8e20ff */
[----:B------:R-:W-:Y:S01]  /*2c80*/  SEL R3, R6, R3, !P2 ;  /* 0x0000000306037207 */ /* 0x000fe20005000000 */
[----:B------:R-:W-:Y:S01]  /*2c90*/  UIADD3 UR9, UPT, UPT, UR4, 0x70, URZ ;  /* 0x0000007004097890 */ /* 0x000fe2000fffe0ff */
[----:B-1----:R-:W-:Y:S01]  /*2ca0*/  LEA R2, R11, UR6, 0x3 ;  /* 0x000000060b027c11 */ /* 0x002fe2000f8e18ff */
[----:B------:R-:W-:Y:S01]  /*2cb0*/  UIADD3 UR8, UPT, UPT, UR8, 0x100, URZ ;  /* 0x0000010008087890 */ /* 0x000fe2000fffe0ff */
[----:B------:R-:W-:Y:S01]  /*2cc0*/  SHF.L.U32 R5, R10, 0x1f, RZ ;  /* 0x0000001f0a057819 */ /* 0x000fe200000006ff */
[----:B------:R1:W-:Y:S01]  /*2cd0*/  @!P2 SYNCS.ARRIVE.TRANS64.RED RZ, [R3+URZ], R4 ;  /* 0x0000000403ffa9a7 */ /* 0x0003e200080004ff */
[----:B------:R-:W-:Y:S01]  /*2ce0*/  UIADD3 UR4, UPT, UPT, UR5, 0x1, URZ ;  /* 0x0000000105047890 */ /* 0x000fe2000fffe0ff */
[----:B------:R-:W-:-:S03]  /*2cf0*/  VIADD R8, R8, 0x1 ;  /* 0x0000000108087836 */ /* 0x000fc60000000000 */
[----:B------:R-:W-:Y:S02]  /*2d00*/  UISETP.NE.AND UP0, UPT, UR4, 0x2, UPT ;  /* 0x000000020400788c */ /* 0x000fe4000bf05270 */
[----:B------:R-:W-:Y:S06]  /*2d10*/  UGETNEXTWORKID.BROADCAST [UR8], [UR9] ;  /* 0x00000000080073ca */ /* 0x000fec0008000100 */
[----:B------:R-:W-:Y:S01]  /*2d20*/  USEL UR7, URZ, 0x1, UP0 ;  /* 0x00000001ff077887 */ /* 0x000fe20008000000 */
[----:B------:R-:W-:Y:S01]  /*2d30*/  ISETP.NE.AND P0, PT, R8, 0x2, PT ;  /* 0x000000020800780c */ /* 0x000fe20003f05270 */
[----:B------:R-:W-:Y:S01]  /*2d40*/  USEL UR5, UR4, URZ, UP0 ;  /* 0x000000ff04057287 */ /* 0x000fe20008000000 */
[----:B------:R-:W2:Y:S03]  /*2d50*/  SYNCS.PHASECHK.TRANS64.TRYWAIT P1, [R2+URZ+0x70], R5 ;  /* 0x00007005020075a7 */ /* 0x000ea600080211ff */
[----:B------:R-:W-:Y:S01]  /*2d60*/  LOP3.LUT R12, R12, UR7, RZ, 0x3c, !PT ;  /* 0x000000070c0c7c12 */ /* 0x000fe2000f8e3cff */
[----:B-12---:R-:W-:Y:S07]  /*2d70*/  @!P1 BRA `(.L_x_50) ;  /* 0x00000054003c9947 */ /* 0x006fee0003800000 */
.L_x_136:
[C---:B------:R-:W-:Y:S01]  /*2d80*/  LEA R4, R11.reuse, UR6, 0x4 ;  /* 0x000000060b047c11 */ /* 0x040fe2000f8e20ff */
[----:B-1----:R-:W-:Y:S01]  /*2d90*/  VIADD R2, R2, 0x80 ;  /* 0x0000008002027836 */ /* 0x002fe20000000000 */
[----:B------:R-:W-:Y:S01]  /*2da0*/  SEL R8, R8, RZ, P0 ;  /* 0x000000ff08087207 */ /* 0x000fe20000000000 */
[----:B------:R-:W-:-:S03]  /*2db0*/  VIADD R11, R11, 0x1 ;  /* 0x000000010b0b7836 */ /* 0x000fc60000000000 */
[----:B------:R-:W1:Y:S01]  /*2dc0*/  LDS.128 R4, [R4+0x100] ;  /* 0x0001000004047984 */ /* 0x000e620000000c00 */
[----:B------:R-:W-:Y:S02]  /*2dd0*/  PRMT R2, RZ, 0x654, R2 ;  /* 0x00000654ff027816 */ /* 0x000fe40000000002 */
[C---:B------:R-:W-:Y:S01]  /*2de0*/  ISETP.NE.AND P1, PT, R11.reuse, 0x2, PT ;  /* 0x000000020b00780c */ /* 0x040fe20003f25270 */
[----:B------:R-:W-:Y:S01]  /*2df0*/  @!PT LDS RZ, [RZ] ;  /* 0x00000000fffff984 */ /* 0x000fe20000000800 */
[----:B------:R-:W-:Y:S01]  /*2e00*/  @!PT LDS RZ, [RZ] ;  /* 0x00000000fffff984 */ /* 0x000fe20000000800 */
[----:B------:R-:W-:Y:S01]  /*2e10*/  @!PT LDS RZ, [RZ] ;  /* 0x00000000fffff984 */ /* 0x000fe20000000800 */
[----:B------:R-:W-:Y:S01]  /*2e20*/  @!PT LDS RZ, [RZ] ;  /* 0x00000000fffff984 */ /* 0x000fe20000000800 */
[----:B------:R2:W-:Y:S06]  /*2e30*/  MEMBAR.ALL.CTA ;  /* 0x0000000000007992 */ /* 0x0005ec0000008000 */
[----:B--2---:R-:W2:Y:S01]  /*2e40*/  FENCE.VIEW.ASYNC.S ;  /* 0x00000000000073c6 */ /* 0x004ea20000000000 */
[----:B------:R-:W-:Y:S01]  /*2e50*/  SEL R11, R11, RZ, P1 ;  /* 0x000000ff0b0b7207 */ /* 0x000fe20000800000 */
[----:B--2---:R2:W-:Y:S01]  /*2e60*/  SYNCS.ARRIVE.TRANS64.RED.A1T0 RZ, [R2+URZ], RZ ;  /* 0x000000ff02ff79a7 */ /* 0x0045e200081004ff */
[----:B-1----:R-:W-:-:S02]  /*2e70*/  LOP3.LUT P3, RZ, R6, 0x1, RZ, 0xc0, !PT ;  /* 0x0000000106ff7812 */ /* 0x002fc4000786c0ff */
[----:B------:R-:W-:-:S04]  /*2e80*/  SEL R5, RZ, 0x1, P1 ;  /* 0x00000001ff057807 */ /* 0x000fc80000800000 */
[----:B------:R-:W-:Y:S02]  /*2e90*/  LOP3.LUT R10, R10, R5, RZ, 0x3c, !PT ;  /* 0x000000050a0a7212 */ /* 0x000fe400078e3cff */
[----:B--2---:R-:W-:-:S04]  /*2ea0*/  SEL R2, RZ, 0x1, P0 ;  /* 0x00000001ff027807 */ /* 0x004fc80000000000 */
[----:B------:R-:W-:Y:S01]  /*2eb0*/  LOP3.LUT R9, R9, R2, RZ, 0x3c, !PT ;  /* 0x0000000209097212 */ /* 0x000fe200078e3cff */
[----:B------:R-:W-:Y:S06]  /*2ec0*/  @P3 BRA `(.L_x_51) ;  /* 0xfffffffc002c3947 */ /* 0x000fec000383ffff */
[----:B------:R-:W-:Y:S01]  /*2ed0*/  ULEA UR4, UR5, UR6, 0x3 ;  /* 0x0000000605047291 */ /* 0x000fe2000f8e18ff */
[----:B------:R-:W-:-:S08]  /*2ee0*/  SHF.L.U32 R3, R12, 0x1f, RZ ;  /* 0x0000001f0c037819 */ /* 0x000fd000000006ff */
[----:B------:R-:W1:Y:S02]  /*2ef0*/  SYNCS.PHASECHK.TRANS64 P0, [UR4+0x80], R3 ;  /* 0x00008003ff0075a7 */ /* 0x000e640008001004 */
[----:B-1----:R-:W-:Y:S05]  /*2f00*/  @P0 BRA `(.L_x_52) ;  /* 0x0000000000080947 */ /* 0x002fea0003800000 */
[----:B------:R-:W1:Y:S02]  /*2f10*/  SYNCS.PHASECHK.TRANS64.TRYWAIT P0, [UR4+0x80], R3 ;  /* 0x00008003ff0075a7 */ /* 0x000e640008001104 */
[----:B-1----:R-:W-:Y:S05]  /*2f20*/  @!P0 BRA `(.L_x_53) ;  /* 0x0000005000e48947 */ /* 0x002fea0003800000 */
.L_x_52:
[----:B------:R-:W-:-:S04]  /*2f30*/  UIADD3 UR7, UPT, UPT, UR5, 0x1, URZ ;  /* 0x0000000105077890 */ /* 0x000fc8000fffe0ff */
[----:B------:R-:W-:-:S04]  /*2f40*/  UISETP.NE.AND UP0, UPT, UR7, 0x2, UPT ;  /* 0x000000020700788c */ /* 0x000fc8000bf05270 */
[----:B------:R-:W-:Y:S02]  /*2f50*/  USEL UR8, URZ, 0x1, UP0 ;  /* 0x00000001ff087887 */ /* 0x000fe40008000000 */
[----:B------:R-:W-:-:S04]  /*2f60*/  USEL UR7, UR7, URZ, UP0 ;  /* 0x000000ff07077287 */ /* 0x000fc80008000000 */
[----:B------:R-:W-:Y:S01]  /*2f70*/  ULEA UR7, UR7, UR6, 0x3 ;  /* 0x0000000607077291 */ /* 0x000fe2000f8e18ff */
[----:B-1----:R-:W-:-:S04]  /*2f80*/  LOP3.LUT R3, R12, UR8, RZ, 0x3c, !PT ;  /* 0x000000080c037c12 */ /* 0x002fc8000f8e3cff */
[----:B------:R-:W-:-:S04]  /*2f90*/  SHF.L.U32 R0, R3, 0x1f, RZ ;  /* 0x0000001f03007819 */ /* 0x000fc800000006ff */
[----:B------:R-:W1:Y:S02]  /*2fa0*/  SYNCS.PHASECHK.TRANS64 P0, [UR7+0x80], R0 ;  /* 0x00008000ff0075a7 */ /* 0x000e640008001007 */
[----:B-1----:R-:W-:Y:S05]  /*2fb0*/  @P0 EXIT ;  /* 0x000000000000094d */ /* 0x002fea0003800000 */
[----:B------:R-:W-:Y:S02]  /*2fc0*/  SHF.L.U32 R3, R3, 0x1f, RZ ;  /* 0x0000001f03037819 */ /* 0x000fe400000006ff */
[----:B------:R-:W-:-:S07]  /*2fd0*/  MOV R0, UR7 ;  /* 0x0000000700007c02 */ /* 0x000fce0008000f00 */
.L_x_54:
[----:B-1----:R1:W2:Y:S02]  /*2fe0*/  SYNCS.PHASECHK.TRANS64.TRYWAIT P0, [R0+URZ+0x80], R3 ;  /* 0x00008003000075a7 */ /* 0x0022a400080011ff */
[----:B--2---:R-:W-:Y:S05]  /*2ff0*/  @!P0 NANOSLEEP.SYNCS 0x989680 ;  /* 0x009896800000895d */ /* 0x004fea0003900000 */
[----:B------:R-:W2:Y:S02]  /*3000*/  @!P0 SYNCS.PHASECHK.TRANS64 P0, [R0+URZ+0x80], R3 ;  /* 0x00008003000085a7 */ /* 0x000ea400080010ff */
[----:B--2---:R-:W-:Y:S05]  /*3010*/  @P0 EXIT ;  /* 0x000000000000094d */ /* 0x004fea0003800000 */
[----:B------:R-:W-:Y:S05]  /*3020*/  BRA `(.L_x_54) ;  /* 0xfffffffc00ec7947 */ /* 0x000fea000383ffff */
.L_x_47:
[----:B------:R-:W-:Y:S05]  /*3030*/  BRA.U UP4, `(.L_x_55) ;  /* 0x0000001104d87547 */ /* 0x000fea000b800000 */
[----:B------:R-:W-:Y:S01]  /*3040*/  UMOV UR4, 0x40 ;  /* 0x0000004000047882 */ /* 0x000fe20000000000 */
[----:B------:R-:W-:Y:S01]  /*3050*/  NOP ;  /* 0x0000000000007918 */ /* 0x000fe20000000000 */
[----:B------:R-:W-:Y:S01]  /*3060*/  ULEA UR5, UR46, UR4, 0x18 ;  /* 0x000000042e057291 */ /* 0x000fe2000f8ec0ff */
[----:B------:R-:W-:Y:S02]  /*3070*/  UMOV UR6, 0x400 ;  /* 0x0000040000067882 */ /* 0x000fe40000000000 */
[----:B------:R-:W-:-:S06]  /*3080*/  ULEA UR6, UR46, UR6, 0x18 ;  /* 0x000000062e067291 */ /* 0x000fcc000f8ec0ff */
[----:B------:R-:W1:Y:S02]  /*3090*/  LDS.U8 R0, [UR5+0x1c] ;  /* 0x00001c05ff007984 */ /* 0x000e640008000000 */
[----:B-1----:R-:W-:-:S13]  /*30a0*/  ISETP.NE.AND P0, PT, R0, RZ, PT ;  /* 0x000000ff0000720c */ /* 0x002fda0003f05270 */
[----:B------:R-:W-:Y:S05]  /*30b0*/  @P0 BRA `(.L_x_56) ;  /* 0x0000000400080947 */ /* 0x000fea0003800000 */
[----:B------:R-:W-:Y:S02]  /*30c0*/  UISETP.NE.U32.AND UP1, UPT, UR47, 0x1, UPT ;  /* 0x000000012f00788c */ /* 0x000fe4000bf25070 */
[----:B------:R-:W-:-:S07]  /*30d0*/  UIADD3 UR7, UPT, UPT, UR5, 0x8, URZ ;  /* 0x0000000805077890 */ /* 0x000fce000fffe0ff */
[----:B------:R-:W-:Y:S05]  /*30e0*/  BRA.U !UP1, `(.L_x_57) ;  /* 0x00000001099c7547 */ /* 0x000fea000b800000 */
[----:B------:R-:W-:Y:S01]  /*30f0*/  ELECT P0, URZ, PT ;  /* 0x0000000000ff782f */ /* 0x000fe20003800000 */
[----:B------:R-:W-:-:S12]  /*3100*/  BSSY B0, `(.L_x_57) ;  /* 0x0000025000007945 */ /* 0x000fd80003800000 */
[----:B------:R-:W-:Y:S05]  /*3110*/  @!P0 BRA `(.L_x_58) ;  /* 0x00000000008c8947 */ /* 0x000fea0003800000 */
[----:B------:R-:W-:-:S05]  /*3120*/  UMOV UR4, 0x10 ;  /* 0x0000001000047882 */ /* 0x000fca0000000000 */
[----:B------:R-:W-:Y:S04]  /*3130*/  DEPBAR.LE SB1, 0x36 ;  /* 0x00009d800000791a */ /* 0x000fe80000000000 */
[----:B------:R-:W1:Y:S02]  /*3140*/  UTCATOMSWS.2CTA.FIND_AND_SET.ALIGN UP0, UR4, UR4 ;  /* 0x00000004000475e3 */ /* 0x000e640008200800 */
[----:B-1----:R-:W-:Y:S01]  /*3150*/  MOV R11, UR4 ;  /* 0x00000004000b7c02 */ /* 0x002fe20008000f00 */
[----:B------:R-:W-:Y:S06]  /*3160*/  BRA.U UP0, `(.L_x_59) ;  /* 0x0000000100187547 */ /* 0x000fec000b800000 */
.L_x_60:
[----:B------:R-:W-:Y:S05]  /*3170*/  NANOSLEEP 0x64 ;  /* 0x000000640000795d */ /* 0x000fea0003800000 */
[----:B------:R-:W-:-:S05]  /*3180*/  UMOV UR4, 0x10 ;  /* 0x0000001000047882 */ /* 0x000fca0000000000 */
[----:B------:R-:W-:Y:S04]  /*3190*/  DEPBAR.LE SB1, 0x36 ;  /* 0x00009d800000791a */ /* 0x000fe80000000000 */
[----:B------:R-:W1:Y:S02]  /*31a0*/  UTCATOMSWS.2CTA.FIND_AND_SET.ALIGN UP0, UR4, UR4 ;  /* 0x00000004000475e3 */ /* 0x000e640008200800 */
[----:B-1----:R-:W-:Y:S01]  /*31b0*/  MOV R11, UR4 ;  /* 0x00000004000b7c02 */ /* 0x002fe20008000f00 */
[----:B------:R-:W-:Y:S05]  /*31c0*/  BRA.U !UP0, `(.L_x_60) ;  /* 0xfffffffd08e87547 */ /* 0x000fea000b83ffff */
.L_x_59:
[----:B------:R-:W1:Y:S01]  /*31d0*/  LDS R7, [UR5+0x10] ;  /* 0x00001005ff077984 */ /* 0x000e620008000800 */
[----:B------:R-:W-:Y:S01]  /*31e0*/  IMAD.U32 R5, RZ, RZ, UR6 ;  /* 0x00000006ff057e24 */ /* 0x000fe2000f8e00ff */
[----:B------:R-:W-:-:S03]  /*31f0*/  MOV R4, UR48 ;  /* 0x0000003000047c02 */ /* 0x000fc60008000f00 */
[----:B------:R-:W-:Y:S01]  /*3200*/  VIADD R5, R5, 0x120 ;  /* 0x0000012005057836 */ /* 0x000fe20000000000 */
[----:B-1----:R-:W-:-:S04]  /*3210*/  SHF.L.U32 R7, R7, 0x1f, RZ ;  /* 0x0000001f07077819 */ /* 0x002fc800000006ff */
[----:B------:R-:W1:Y:S02]  /*3220*/  SYNCS.PHASECHK.TRANS64.TRYWAIT P0, [UR5+0x8], R7 ;  /* 0x00000807ff0075a7 */ /* 0x000e640008001105 */
[----:B-1----:R-:W-:Y:S05]  /*3230*/  @P0 BRA `(.L_x_61) ;  /* 0x0000000000080947 */ /* 0x002fea0003800000 */
[----:B------:R-:W1:Y:S02]  /*3240*/  SYNCS.PHASECHK.TRANS64.TRYWAIT P0, [UR5+0x8], R7 ;  /* 0x00000807ff0075a7 */ /* 0x000e640008001105 */
[----:B-1----:R-:W-:Y:S05]  /*3250*/  @!P0 BRA `(.L_x_62) ;  /* 0x0000005000308947 */ /* 0x002fea0003800000 */
.L_x_61:
[----:B-1----:R-:W-:Y:S01]  /*3260*/  HFMA2 R0, -RZ, RZ, 0, 5.9604644775390625e-08 ;  /* 0x00000001ff007431 */ /* 0x002fe200000001ff */
[----:B------:R-:W-:Y:S01]  /*3270*/  UPRMT UR4, UR48, 0x654, UR7 ;  /* 0x0000065430047896 */ /* 0x000fe20008000007 */
[----:B------:R-:W-:Y:S01]  /*3280*/  IMAD.MOV.U32 R8, RZ, RZ, 0xffff ;  /* 0x0000ffffff087424 */ /* 0x000fe200078e00ff */
[----:B------:R-:W-:Y:S01]  /*3290*/  PRMT R4, R4, 0x654, R5 ;  /* 0x0000065404047816 */ /* 0x000fe20000000005 */
[----:B------:R-:W-:Y:S02]  /*32a0*/  IMAD.MOV.U32 R6, RZ, RZ, 0x4 ;  /* 0x00000004ff067424 */ /* 0x000fe400078e00ff */
[----:B------:R-:W-:Y:S01]  /*32b0*/  IMAD.SHL.U32 R9, R11, 0x20, RZ ;  /* 0x000000200b097824 */ /* 0x000fe200078e00ff */
[----:B------:R-:W-:Y:S02]  /*32c0*/  MOV R5, UR4 ;  /* 0x0000000400057c02 */ /* 0x000fe40008000f00 */
[-C--:B------:R-:W-:Y:S01]  /*32d0*/  SHF.L.U32 R8, R8, R11.reuse, RZ ;  /* 0x0000000b08087219 */ /* 0x080fe200000006ff */
[----:B------:R1:W-:Y:S01]  /*32e0*/  SYNCS.ARRIVE.TRANS64.RED RZ, [UR4], R6 ;  /* 0x00000006ffff79a7 */ /* 0x0003e20008000404 */
[----:B------:R-:W-:Y:S01]  /*32f0*/  SHF.L.U32 R7, R0, R11, RZ ;  /* 0x0000000b00077219 */ /* 0x000fe200000006ff */
[----:B------:R1:W-:Y:S04]  /*3300*/  STS [UR6+0x120], R9 ;  /* 0x00012009ff007988 */ /* 0x0003e80008000806 */
[----:B------:R1:W-:Y:S04]  /*3310*/  STAS [R4.64], R11 ;  /* 0x0000000b04007dbd */ /* 0x0003e8000c0008ff */
[----:B------:R1:W-:Y:S04]  /*3320*/  ATOMS.OR RZ, [UR5+0x14], R8 ;  /* 0x00001408ffff798c */ /* 0x0003e8000b000005 */
[----:B------:R1:W-:Y:S04]  /*3330*/  ATOMS.OR RZ, [UR5+0x18], R7 ;  /* 0x00001807ffff798c */ /* 0x0003e8000b000005 */
[----:B------:R1:W-:Y:S02]  /*3340*/  ATOMS.XOR RZ, [UR5+0x10], R0 ;  /* 0x00001000ffff798c */ /* 0x0003e4000b800005 */
.L_x_58:
[----:B------:R-:W-:Y:S05]  /*3350*/  BSYNC B0 ;  /* 0x0000000000007941 */ /* 0x000fea0003800000 */
.L_x_57:
[----:B------:R-:W-:Y:S05]  /*3360*/  BRA.U UP1, `(.L_x_63) ;  /* 0x00000001016c7547 */ /* 0x000fea000b800000 */
[----:B------:R-:W-:-:S03]  /*3370*/  UMOV UR4, 0xffffffff ;  /* 0xffffffff00047882 */ /* 0x000fc60000000000 */
[----:B------:R-:W-:Y:S05]  /*3380*/  BRA.DIV UR4, `(.L_x_64) ;  /* 0x0000004e04fc7947 */ /* 0x000fea000b800000 */
[----:B------:R-:W-:-:S13]  /*3390*/  ELECT P6, URZ, PT ;  /* 0x0000000000ff782f */ /* 0x000fda00038c0000 */
.L_x_140:
[----:B------:R-:W-:Y:S05]  /*33a0*/  @!P6 BRA `(.L_x_63) ;  /* 0x00000000005ce947 */ /* 0x000fea0003800000 */
[----:B-1----:R-:W1:Y:S02]  /*33b0*/  LDS R5, [UR5+0x10] ;  /* 0x00001005ff057984 */ /* 0x002e640008000800 */
[----:B-1----:R-:W-:-:S04]  /*33c0*/  SHF.L.U32 R5, R5, 0x1f, RZ ;  /* 0x0000001f05057819 */ /* 0x002fc800000006ff */
[----:B------:R-:W1:Y:S02]  /*33d0*/  SYNCS.PHASECHK.TRANS64.TRYWAIT P0, [UR5+0x8], R5 ;  /* 0x00000805ff0075a7 */ /* 0x000e640008001105 */
[----:B-1----:R-:W-:Y:S05]  /*33e0*/  @P0 BRA `(.L_x_65) ;  /* 0x0000000000080947 */ /* 0x002fea0003800000 */
[----:B------:R-:W1:Y:S02]  /*33f0*/  SYNCS.PHASECHK.TRANS64.TRYWAIT P0, [UR5+0x8], R5 ;  /* 0x00000805ff0075a7 */ /* 0x000e640008001105 */
[----:B-1----:R-:W-:Y:S05]  /*3400*/  @!P0 BRA `(.L_x_66) ;  /* 0x0000004c00fc8947 */ /* 0x002fea0003800000 */
.L_x_65:
[----:B------:R-:W2:Y:S01]  /*3410*/  LDS R7, [UR6+0x120] ;  /* 0x00012006ff077984 */ /* 0x000ea20008000800 */
[----:B-1----:R-:W-:Y:S02]  /*3420*/  HFMA2 R0, -RZ, RZ, 0, 5.9604644775390625e-08 ;  /* 0x00000001ff007431 */ /* 0x002fe400000001ff */
[----:B------:R-:W-:Y:S01]  /*3430*/  IMAD.MOV.U32 R4, RZ, RZ, 0xffff ;  /* 0x0000ffffff047424 */ /* 0x000fe200078e00ff */
[----:B------:R-:W-:Y:S01]  /*3440*/  UPRMT UR4, UR48, 0x654, UR7 ;  /* 0x0000065430047896 */ /* 0x000fe20008000007 */
[----:B--2---:R-:W-:-:S03]  /*3450*/  IMAD.SHL.U32 R5, R7, 0x20, RZ ;  /* 0x0000002007057824 */ /* 0x004fc600078e00ff */
[-C--:B------:R-:W-:Y:S02]  /*3460*/  SHF.L.U32 R4, R4, R7.reuse, RZ ;  /* 0x0000000704047219 */ /* 0x080fe400000006ff */
[----:B------:R-:W-:Y:S01]  /*3470*/  SHF.L.U32 R7, R0, R7, RZ ;  /* 0x0000000700077219 */ /* 0x000fe200000006ff */
[----:B------:R2:W-:Y:S04]  /*3480*/  STS [UR6+0x120], R5 ;  /* 0x00012005ff007988 */ /* 0x0005e80008000806 */
[----:B------:R2:W-:Y:S04]  /*3490*/  ATOMS.OR RZ, [UR5+0x14], R4 ;  /* 0x00001404ffff798c */ /* 0x0005e8000b000005 */
[----:B------:R2:W-:Y:S01]  /*34a0*/  ATOMS.OR RZ, [UR5+0x18], R7 ;  /* 0x00001807ffff798c */ /* 0x0005e2000b000005 */
[----:B------:R-:W-:Y:S03]  /*34b0*/  SYNCS.ARRIVE.TRANS64.RED.A1T0 RZ, [UR4], RZ ;  /* 0x000000ffffff79a7 */ /* 0x000fe60008100404 */
[----:B------:R2:W-:Y:S01]  /*34c0*/  ATOMS.XOR RZ, [UR5+0x10], R0 ;  /* 0x00001000ffff798c */ /* 0x0005e2000b800005 */
[----:B------:R-:W-:Y:S05]  /*34d0*/  BRA `(.L_x_63) ;  /* 0x0000000000107947 */ /* 0x000fea0003800000 */
.L_x_56:
[----:B------:R-:W-:Y:S02]  /*34e0*/  MOV R0, 0xffffffff ;  /* 0xffffffff00007802 */ /* 0x000fe40000000f00 */
[----:B------:R-:W-:-:S03]  /*34f0*/  MOV R4, 0x3520 ;  /* 0x0000352000047802 */ /* 0x000fc60000000f00 */
[----:B------:R1:W-:Y:S04]  /*3500*/  STS [UR6+0x120], R0 ;  /* 0x00012000ff007988 */ /* 0x0003e80008000806 */
[----:B-1---5:R-:W-:Y:S05]  /*3510*/  CALL.REL.NOINC `($__internal_1_$__cuda_sm10x_tcgen05_guardrail_trap_phase_invalid_during_alloc) ;  /* 0x0000005400447944 */ /* 0x022fea0003c00000 */
.L_x_63:
[----:B------:R-:W-:Y:S05]  /*3520*/  WARPSYNC.ALL ;  /* 0x0000000000007948 */ /* 0x000fea0003800000 */
[----:B------:R-:W3:Y:S01]  /*3530*/  S2UR UR4, SR_CgaCtaId ;  /* 0x00000000000479c3 */ /* 0x000ee20000008800 */
[----:B------:R-:W-:Y:S01]  /*3540*/  UMOV UR26, 0x400 ;  /* 0x00000400001a7882 */ /* 0x000fe20000000000 */
[----:B------:R-:W-:-:S06]  /*3550*/  NOP ;  /* 0x0000000000007918 */ /* 0x000fcc0000000000 */
[----:B------:R-:W-:Y:S06]  /*3560*/  BAR.ARV 0x6, 0xa0 ;  /* 0x0182800000007b1d */ /* 0x000fec0000002000 */
[----:B------:R-:W4:Y:S01]  /*3570*/  LDCU UR6, c[0x0][0x38c] ;  /* 0x00007180ff0677ac */ /* 0x000f220008000800 */
[----:B------:R-:W-:Y:S01]  /*3580*/  LOP3.LUT R3, R3, 0xffff, RZ, 0xc0, !PT ;  /* 0x0000ffff03037812 */ /* 0x000fe200078ec0ff */
[----:B-1----:R-:W-:Y:S01]  /*3590*/  IMAD.MOV.U32 R9, RZ, RZ, 0x1 ;  /* 0x00000001ff097424 */ /* 0x002fe200078e00ff */
[----:B------:R-:W-:Y:S01]  /*35a0*/  LOP3.LUT R2, R2, 0xffff, RZ, 0xc0, !PT ;  /* 0x0000ffff02027812 */ /* 0x000fe200078ec0ff */
[----:B------:R-:W-:Y:S01]  /*35b0*/  IMAD.MOV.U32 R8, RZ, RZ, RZ ;  /* 0x000000ffff087224 */ /* 0x000fe200078e00ff */
[----:B------:R-:W-:Y:S01]  /*35c0*/  R2UR UR28, R3 ;  /* 0x00000000031c72ca */ /* 0x000fe200000e0000 */
[----:B------:R-:W-:Y:S01]  /*35d0*/  UMOV UR32, URZ ;  /* 0x000000ff00207c82 */ /* 0x000fe20008000000 */
[----:B------:R-:W-:-:S02]  /*35e0*/  R2UR UR42, R2 ;  /* 0x00000000022a72ca */ /* 0x000fc400000e0000 */
[----:B------:R-:W-:Y:S01]  /*35f0*/  CS2R R2, SRZ ;  /* 0x0000000000027805 */ /* 0x000fe2000001ff00 */
[----:B------:R-:W-:Y:S01]  /*3600*/  UMOV UR23, URZ ;  /* 0x000000ff00177c82 */ /* 0x000fe20008000000 */
[----:B---3--:R-:W-:Y:S01]  /*3610*/  ULEA UR26, UR4, UR26, 0x18 ;  /* 0x0000001a041a7291 */ /* 0x008fe2000f8ec0ff */
[----:B------:R-:W-:Y:S01]  /*3620*/  UMOV UR22, URZ ;  /* 0x000000ff00167c82 */ /* 0x000fe20008000000 */
[----:B------:R-:W-:Y:S02]  /*3630*/  UISETP.NE.AND UP3, UPT, UR47, URZ, UPT ;  /* 0x000000ff2f00728c */ /* 0x000fe4000bf65270 */
[----:B------:R-:W-:Y:S02]  /*3640*/  UIADD3 UR5, UPT, UPT, UR26, 0x4300, URZ ;  /* 0x000043001a057890 */ /* 0x000fe4000fffe0ff */
[----:B------:R-:W-:-:S03]  /*3650*/  UIADD3 UR4, UPT, UPT, UR26, 0xc300, URZ ;  /* 0x0000c3001a047890 */ /* 0x000fc6000fffe0ff */
[----:B--2---:R-:W1:Y:S01]  /*3660*/  LDS R0, [UR26+0x120] ;  /* 0x0001201aff007984 */ /* 0x004e620008000800 */
[----:B----4-:R-:W-:Y:S02]  /*3670*/  UIADD3 UR6, UPT, UPT, UR6, 0x7f, URZ ;  /* 0x0000007f06067890 */ /* 0x010fe4000fffe0ff */
[----:B------:R-:W-:Y:S02]  /*3680*/  USHF.R.U32.HI UR5, URZ, 0x4, UR5 ;  /* 0x00000004ff057899 */ /* 0x000fe40008011605 */
[----:B------:R-:W-:Y:S02]  /*3690*/  USHF.R.S32.HI UR33, URZ, 0x1f, UR6 ;  /* 0x0000001fff217899 */ /* 0x000fe40008011406 */
[----:B------:R-:W-:Y:S02]  /*36a0*/  USHF.R.U32.HI UR4, URZ, 0x4, UR4 ;  /* 0x00000004ff047899 */ /* 0x000fe40008011604 */
[----:B------:R-:W-:Y:S02]  /*36b0*/  ULEA.HI UR33, UR33, UR6, URZ, 0x7 ;  /* 0x0000000621217291 */ /* 0x000fe4000f8f38ff */
[----:B------:R-:W-:-:S02]  /*36c0*/  ULOP3.LUT UR5, UR5, 0x3fff, URZ, 0xc0, !UPT ;  /* 0x00003fff05057892 */ /* 0x000fc4000f8ec0ff */
[----:B------:R-:W-:Y:S02]  /*36d0*/  USHF.R.S32.HI UR33, URZ, 0x7, UR33 ;  /* 0x00000007ff217899 */ /* 0x000fe40008011421 */
[----:B------:R-:W-:Y:S02]  /*36e0*/  ULOP3.LUT UR30, UR4, 0x3fff, URZ, 0xc0, !UPT ;  /* 0x00003fff041e7892 */ /* 0x000fe4000f8ec0ff */
[----:B------:R-:W-:Y:S01]  /*36f0*/  UISETP.LT.AND UP0, UPT, UR33, 0x1, UPT ;  /* 0x000000012100788c */ /* 0x000fe2000bf01270 */
[----:B------:R-:W-:Y:S01]  /*3700*/  UMOV UR40, 0x0 ;  /* 0x0000000000287882 */ /* 0x000fe20000000000 */
[----:B------:R-:W-:Y:S01]  /*3710*/  UMOV UR41, 0x8200010 ;  /* 0x0820001000297882 */ /* 0x000fe20000000000 */
[----:B------:R-:W-:Y:S02]  /*3720*/  ULOP3.LUT UR29, UR5, 0x10000, URZ, 0xfc, !UPT ;  /* 0x00010000051d7892 */ /* 0x000fe4000f8efcff */
[----:B------:R-:W-:Y:S02]  /*3730*/  ULOP3.LUT UR30, UR30, 0x10000, URZ, 0xfc, !UPT ;  /* 0x000100001e1e7892 */ /* 0x000fe4000f8efcff */
[----:B------:R-:W-:Y:S01]  /*3740*/  USEL UR43, UR33, 0x1, !UP0 ;  /* 0x00000001212b7887 */ /* 0x000fe2000c000000 */
[----:B------:R-:W-:Y:S01]  /*3750*/  UMOV UR38, 0x0 ;  /* 0x0000000000267882 */ /* 0x000fe20000000000 */
[----:B------:R-:W-:Y:S01]  /*3760*/  UMOV UR39, 0x8200010 ;  /* 0x0820001000277882 */ /* 0x000fe20000000000 */
[----:B------:R-:W-:Y:S01]  /*3770*/  UMOV UR36, 0x0 ;  /* 0x0000000000247882 */ /* 0x000fe20000000000 */
[----:B------:R-:W-:Y:S01]  /*3780*/  UMOV UR37, 0x8200010 ;  /* 0x0820001000257882 */ /* 0x000fe20000000000 */
[----:B------:R-:W-:Y:S01]  /*3790*/  UMOV UR34, 0x0 ;  /* 0x0000000000227882 */ /* 0x000fe20000000000 */
[----:B------:R-:W-:Y:S01]  /*37a0*/  UMOV UR35, 0x8200010 ;  /* 0x0820001000237882 */ /* 0x000fe20000000000 */
[----:B-1----:R-:W-:-:S15]  /*37b0*/  R2UR UR44, R0 ;  /* 0x00000000002c72ca */ /* 0x002fde00000e0000 */
.L_x_74:
[C---:B------:R-:W-:Y:S02]  /*37c0*/  LEA R0, R8.reuse, UR26, 0x3 ;  /* 0x0000001a08007c11 */ /* 0x040fe4000f8e18ff */
[----:B------:R-:W-:Y:S02]  /*37d0*/  SHF.L.U32 R5, R3, 0x1f, RZ ;  /* 0x0000001f03057819 */ /* 0x000fe400000006ff */
[----:B------:R-:W-:Y:S02]  /*37e0*/  LEA R4, R8, UR26, 0x4 ;  /* 0x0000001a08047c11 */ /* 0x000fe4000f8e20ff */
[----:B------:R-:W1:Y:S02]  /*37f0*/  SYNCS.PHASECHK.TRANS64.TRYWAIT P0, [R0+URZ+0x70], R5 ;  /* 0x00007005000075a7 */ /* 0x000e6400080011ff */
[----:B-1-3--:R-:W-:Y:S05]  /*3800*/  @!P0 BRA `(.L_x_67) ;  /* 0x0000004c00148947 */ /* 0x00afea0003800000 */
.L_x_141:
[----:B-1----:R-:W1:Y:S01]  /*3810*/  LDS.128 R4, [R4+0x100] ;  /* 0x0001000004047984 */ /* 0x002e620000000c00 */
[----:B------:R-:W-:Y:S02]  /*3820*/  VIADD R0, R0, 0x80 ;  /* 0x0000008000007836 */ /* 0x000fe40000000000 */
[----:B------:R-:W-:Y:S01]  /*3830*/  VIADD R8, R8, 0x1 ;  /* 0x0000000108087836 */ /* 0x000fe20000000000 */
[----:B------:R-:W-:Y:S01]  /*3840*/  @!PT LDS RZ, [RZ] ;  /* 0x00000000fffff984 */ /* 0x000fe20000000800 */
[----:B------:R-:W-:Y:S01]  /*3850*/  @!PT LDS RZ, [RZ] ;  /* 0x00000000fffff984 */ /* 0x000fe20000000800 */
[----:B------:R-:W-:Y:S01]  /*3860*/  @!PT LDS RZ, [RZ] ;  /* 0x00000000fffff984 */ /* 0x000fe20000000800 */
[----:B------:R-:W-:Y:S01]  /*3870*/  @!PT LDS RZ, [RZ] ;  /* 0x00000000fffff984 */ /* 0x000fe20000000800 */
[----:B------:R2:W-:Y:S06]  /*3880*/  MEMBAR.ALL.CTA ;  /* 0x0000000000007992 */ /* 0x0005ec0000008000 */
[----:B--2---:R-:W2:Y:S01]  /*3890*/  FENCE.VIEW.ASYNC.S ;  /* 0x00000000000073c6 */ /* 0x004ea20000000000 */
[----:B------:R-:W-:-:S04]  /*38a0*/  PRMT R0, RZ, 0x654, R0 ;  /* 0x00000654ff007816 */ /* 0x000fc80000000000 */
[----:B--2---:R2:W-:Y:S01]  /*38b0*/  SYNCS.ARRIVE.TRANS64.RED.A1T0 RZ, [R0+URZ], RZ ;  /* 0x000000ff00ff79a7 */ /* 0x0045e200081004ff */
[----:B-1----:R-:W-:Y:S01]  /*38c0*/  LOP3.LUT P1, RZ, R6, 0x1, RZ, 0xc0, !PT ;  /* 0x0000000106ff7812 */ /* 0x002fe2000782c0ff */
[----:B--2---:R-:W-:-:S12]  /*38d0*/  BRA.U UP3, `(.L_x_68) ;  /* 0x0000000503087547 */ /* 0x004fd8000b800000 */
[----:B------:R-:W1:Y:S01]  /*38e0*/  LDCU UR4, c[0x0][0x38c] ;  /* 0x00007180ff0477ac */ /* 0x000e620008000800 */
[----:B------:R-:W-:Y:S02]  /*38f0*/  PLOP3.LUT P2, PT, PT, PT, PT, 0x80, 0x8 ;  /* 0x000000000008781c */ /* 0x000fe40003f4f070 */
[----:B------:R-:W-:Y:S01]  /*3900*/  SHF.L.U32 R5, R9, 0x1f, RZ ;  /* 0x0000001f09057819 */ /* 0x000fe200000006ff */
[----:B------:R-:W-:Y:S02]  /*3910*/  ULEA UR31, UR32, UR26, 0x3 ;  /* 0x0000001a201f7291 */ /* 0x000fe4000f8e18ff */
[----:B------:R-:W-:Y:S02]  /*3920*/  ULEA UR11, UR32, UR44, 0x6 ;  /* 0x0000002c200b7291 */ /* 0x000fe4000f8e30ff */
[----:B-1----:R-:W-:-:S06]  /*3930*/  UISETP.GE.AND UP0, UPT, UR4, 0x1, UPT ;  /* 0x000000010400788c */ /* 0x002fcc000bf06270 */
[----:B------:R-:W-:-:S05]  /*3940*/  PLOP3.LUT P0, PT, PT, PT, UP0, 0x80, 0x8 ;  /* 0x000000000008781c */ /* 0x000fca0003f0f008 */
[----:B------:R-:W-:-:S08]  /*3950*/  @UP0 ULEA UR4, UR23, UR26, 0x3 ;  /* 0x0000001a17040291 */ /* 0x000fd0000f8e18ff */
[----:B------:R-:W-:-:S04]  /*3960*/  @P0 SHF.L.U32 R0, R2, 0x1f, RZ ;  /* 0x0000001f02000819 */ /* 0x000fc800000006ff */
[----:B------:R1:W2:Y:S01]  /*3970*/  @P0 SYNCS.PHASECHK.TRANS64.TRYWAIT P2, [UR4], R0 ;  /* 0x00000000ff0005a7 */ /* 0x0002a20008041104 */
[----:B------:R-:W3:Y:S02]  /*3980*/  SYNCS.PHASECHK.TRANS64.TRYWAIT P0, [UR31+0xb0], R5 ;  /* 0x0000b005ff0075a7 */ /* 0x000ee4000800111f */
[----:B-123--:R-:W-:Y:S05]  /*3990*/  @!P0 BRA `(.L_x_69) ;  /* 0x0000004800c48947 */ /* 0x00efea0003800000 */
.L_x_143:
[----:B------:R-:W-:Y:S01]  /*39a0*/  UMOV UR27, UR22 ;  /* 0x00000016001b7c82 */ /* 0x000fe20008000000 */
[----:B------:R-:W-:Y:S05]  /*39b0*/  BRA.U !UP0, `(.L_x_70) ;  /* 0x0000000108c07547 */ /* 0x000fea000b800000 */
[----:B------:R-:W-:Y:S02]  /*39c0*/  UIADD3 UR27, UPT, UPT, UR43, UR22, URZ ;  /* 0x000000162b1b7290 */ /* 0x000fe4000fffe0ff */
[----:B------:R-:W-:Y:S01]  /*39d0*/  UPLOP3.LUT UP2, UPT, UPT, UPT, UPT, 0x40, 0x4 ;  /* 0x000000000004789c */ /* 0x000fe20003f4e870 */
[----:B------:R-:W-:Y:S01]  /*39e0*/  UMOV UR24, UR33 ;  /* 0x0000002100187c82 */ /* 0x000fe20008000000 */
[----:B------:R-:W-:-:S09]  /*39f0*/  UMOV UR10, UR23 ;  /* 0x00000017000a7c82 */ /* 0x000fd20008000000 */
.L_x_73:
[----:B--2---:R-:W-:Y:S01]  /*3a00*/  ULEA UR5, UR10, UR26, 0x3 ;  /* 0x0000001a0a057291 */ /* 0x004fe2000f8e18ff */
[----:B---3--:R-:W-:Y:S11]  /*3a10*/  @P2 BRA `(.L_x_71) ;  /* 0x00000000000c2947 */ /* 0x008ff60003800000 */
[----:B-1----:R-:W-:Y:S04]  /*3a20*/  SHF.L.U32 R5, R2, 0x1f, RZ ;  /* 0x0000001f02057819 */ /* 0x002fe800000006ff */
[----:B------:R-:W1:Y:S02]  /*3a30*/  SYNCS.PHASECHK.TRANS64.TRYWAIT P0, [UR5], R5 ;  /* 0x00000005ff0075a7 */ /* 0x000e640008001105 */
[----:B-1----:R-:W-:Y:S05]  /*3a40*/  @!P0 BRA `(.L_x_72) ;  /* 0x0000004800b08947 */ /* 0x002fea0003800000 */
.L_x_71:
[----:B------:R-:W-:Y:S01]  /*3a50*/  UISETP.NE.AND UP0, UPT, UR24, 0x1, UPT ;  /* 0x000000011800788c */ /* 0x000fe2000bf05270 */
[----:B------:R-:W-:Y:S01]  /*3a60*/  PLOP3.LUT P2, PT, PT, PT, PT, 0x80, 0x8 ;  /* 0x000000000008781c */ /* 0x000fe20003f4f070 */
[----:B------:R-:W-:Y:S02]  /*3a70*/  UIADD3 UR4, UPT, UPT, UR10, 0x1, URZ ;  /* 0x000000010a047890 */ /* 0x000fe4000fffe0ff */
[----:B------:R-:W-:Y:S02]  /*3a80*/  UIADD3 UR25, UPT, UPT, UR5, 0x20, URZ ;  /* 0x0000002005197890 */ /* 0x000fe4000fffe0ff */
[----:B------:R-:W-:Y:S01]  /*3a90*/  UISETP.NE.AND UP1, UPT, UR4, 0x4, UPT ;  /* 0x000000040400788c */ /* 0x000fe2000bf25270 */
[----:B------:R-:W-:Y:S01]  /*3aa0*/  PLOP3.LUT P0, PT, PT, PT, UP0, 0x80, 0x8 ;  /* 0x000000000008781c */ /* 0x000fe20003f0f008 */
[----:B------:R-:W-:Y:S02]  /*3ab0*/  UIADD3 UR22, UPT, UPT, UR22, 0x1, URZ ;  /* 0x0000000116167890 */ /* 0x000fe4000fffe0ff */
[----:B------:R-:W-:Y:S02]  /*3ac0*/  USEL UR6, URZ, 0x1, UP1 ;  /* 0x00000001ff067887 */ /* 0x000fe40008800000 */
[----:B------:R-:W-:Y:S02]  /*3ad0*/  USEL UR23, UR4, URZ, UP1 ;  /* 0x000000ff04177287 */ /* 0x000fe40008800000 */
[----:B------:R-:W-:Y:S02]  /*3ae0*/  UIADD3 UR24, UPT, UPT, UR24, -0x1, URZ ;  /* 0xffffffff18187890 */ /* 0x000fe4000fffe0ff */
[----:B------:R-:W-:Y:S01]  /*3af0*/  @UP0 ULEA UR4, UR23, UR26, 0x3 ;  /* 0x0000001a17040291 */ /* 0x000fe2000f8e18ff */
[----:B------:R-:W-:Y:S01]  /*3b00*/  LOP3.LUT R2, R2, UR6, RZ, 0x3c, !PT ;  /* 0x0000000602027c12 */ /* 0x000fe2000f8e3cff */
[----:B------:R-:W-:Y:S02]  /*3b10*/  ULEA UR6, UR10, UR30, 0x9 ;  /* 0x0000001e0a067291 */ /* 0x000fe4000f8e48ff */
[----:B------:R-:W-:Y:S01]  /*3b20*/  UISETP.NE.AND UP0, UPT, UR22, UR27, UPT ;  /* 0x0000001b1600728c */ /* 0x000fe2000bf05270 */
[----:B-1----:R-:W-:Y:S01]  /*3b30*/  @P0 SHF.L.U32 R0, R2, 0x1f, RZ ;  /* 0x0000001f02000819 */ /* 0x002fe200000006ff */
[----:B------:R-:W-:Y:S02]  /*3b40*/  UIADD3 UR20, UPT, UPT, UR6, 0x2, URZ ;  /* 0x0000000206147890 */ /* 0x000fe4000fffe0ff */
[----:B------:R-:W-:Y:S01]  /*3b50*/  UIADD3 UR16, UPT, UPT, UR6, 0x4, URZ ;  /* 0x0000000406107890 */ /* 0x000fe2000fffe0ff */
[----:B------:R2:W3:Y:S01]  /*3b60*/  @P0 SYNCS.PHASECHK.TRANS64.TRYWAIT P2, [UR4], R0 ;  /* 0x00000000ff0005a7 */ /* 0x0004e20008041104 */
[----:B------:R-:W-:Y:S02]  /*3b70*/  ULEA UR4, UR10, UR29, 0x9 ;  /* 0x0000001d0a047291 */ /* 0x000fe4000f8e48ff */
[----:B------:R-:W-:Y:S02]  /*3b80*/  UIADD3 UR12, UPT, UPT, UR6, 0x6, URZ ;  /* 0x00000006060c7890 */ /* 0x000fe4000fffe0ff */
[----:B------:R-:W-:Y:S02]  /*3b90*/  UIADD3 UR18, UPT, UPT, UR4, 0x2, URZ ;  /* 0x0000000204127890 */ /* 0x000fe4000fffe0ff */
[----:B------:R-:W-:Y:S02]  /*3ba0*/  UIADD3 UR14, UPT, UPT, UR4, 0x4, URZ ;  /* 0x00000004040e7890 */ /* 0x000fe4000fffe0ff */
[----:B------:R-:W-:Y:S01]  /*3bb0*/  UIADD3 UR8, UPT, UPT, UR4, 0x6, URZ ;  /* 0x0000000604087890 */ /* 0x000fe2000fffe0ff */
[----:B------:R-:W-:Y:S01]  /*3bc0*/  UMOV UR7, 0x40004040 ;  /* 0x4000404000077882 */ /* 0x000fe20000000000 */
[----:B------:R-:W-:Y:S01]  /*3bd0*/  UMOV UR5, 0x40004040 ;  /* 0x4000404000057882 */ /* 0x000fe20000000000 */
[----:B------:R-:W-:Y:S01]  /*3be0*/  UMOV UR21, 0x40004040 ;  /* 0x4000404000157882 */ /* 0x000fe20000000000 */
[----:B------:R2:W-:Y:S01]  /*3bf0*/  UTCQMMA.2CTA gdesc[UR4], gdesc[UR6], tmem[UR11], tmem[UR40], idesc[UR41], UP2 ;  /* 0x00ff2806040075ea */ /* 0x0005e2000920030b */
[----:B------:R-:W-:Y:S01]  /*3c00*/  UPLOP3.LUT UP2, UPT, UPT, UPT, UPT, 0x80, 0x8 ;  /* 0x000000000008789c */ /* 0x000fe20003f4f070 */
[----:B------:R-:W-:Y:S01]  /*3c10*/  UMOV UR19, 0x40004040 ;  /* 0x4000404000137882 */ /* 0x000fe20000000000 */
[----:B------:R-:W-:Y:S01]  /*3c20*/  UMOV UR17, 0x40004040 ;  /* 0x4000404000117882 */ /* 0x000fe20000000000 */
[----:B------:R2:W-:Y:S01]  /*3c30*/  UTCQMMA.2CTA gdesc[UR18], gdesc[UR20], tmem[UR11], tmem[UR38], idesc[UR39], UPT ;  /* 0x00ff2614120075ea */ /* 0x0005e2000ba0030b */
[----:B------:R-:W-:Y:S01]  /*3c40*/  UMOV UR15, 0x40004040 ;  /* 0x40004040000f7882 */ /* 0x000fe20000000000 */
[----:B------:R-:W-:Y:S01]  /*3c50*/  UMOV UR13, 0x40004040 ;  /* 0x40004040000d7882 */ /* 0x000fe20000000000 */
[----:B------:R-:W-:Y:S01]  /*3c60*/  UMOV UR9, 0x40004040 ;  /* 0x4000404000097882 */ /* 0x000fe20000000000 */
[----:B------:R2:W-:Y:S01]  /*3c70*/  UTCQMMA.2CTA gdesc[UR14], gdesc[UR16], tmem[UR11], tmem[UR36], idesc[UR37], UPT ;  /* 0x00ff24100e0075ea */ /* 0x0005e2000ba0030b */
[----:B------:R2:W-:Y:S01]  /*3c80*/  UTCQMMA.2CTA gdesc[UR8], gdesc[UR12], tmem[UR11], tmem[UR34], idesc[UR35], UPT ;  /* 0x00ff220c080075ea */ /* 0x0005e2000ba0030b */
[----:B------:R2:W-:Y:S01]  /*3c90*/  UTCBAR.2CTA.MULTICAST [UR25], URZ, UR28 ;  /* 0x000000ff190073e9 */ /* 0x0005e2000820081c */
[----:B------:R-:W-:Y:S01]  /*3ca0*/  UMOV UR10, UR23 ;  /* 0x00000017000a7c82 */ /* 0x000fe20008000000 */
[----:B------:R-:W-:Y:S05]  /*3cb0*/  BRA.U UP0, `(.L_x_73) ;  /* 0xfffffffd00507547 */ /* 0x000fea000b83ffff */
.L_x_70:
[----:B--2---:R-:W-:Y:S01]  /*3cc0*/  UIADD3 UR4, UPT, UPT, UR31, 0x90, URZ ;  /* 0x000000901f047890 */ /* 0x004fe2000fffe0ff */
[----:B------:R-:W-:-:S08]  /*3cd0*/  UMOV UR22, UR27 ;  /* 0x0000001b00167c82 */ /* 0x000fd00008000000 */
[----:B------:R2:W-:Y:S01]  /*3ce0*/  UTCBAR.2CTA.MULTICAST [UR4], URZ, UR42 ;  /* 0x000000ff040073e9 */ /* 0x0005e2000820082a */
[----:B------:R-:W-:Y:S02]  /*3cf0*/  NOP ;  /* 0x0000000000007918 */ /* 0x000fe40000000000 */
.L_x_68:
[----:B--2---:R-:W-:Y:S01]  /*3d00*/  UIADD3 UR4, UPT, UPT, UR32, 0x1, URZ ;  /* 0x0000000120047890 */ /* 0x004fe2000fffe0ff */
[----:B------:R-:W-:-:S03]  /*3d10*/  ISETP.NE.AND P0, PT, R8, 0x2, PT ;  /* 0x000000020800780c */ /* 0x000fc60003f05270 */
[----:B------:R-:W-:Y:S01]  /*3d20*/  UISETP.NE.AND UP0, UPT, UR4, 0x4, UPT ;  /* 0x000000040400788c */ /* 0x000fe2000bf05270 */
[----:B-1----:R-:W-:Y:S02]  /*3d30*/  SEL R0, RZ, 0x1, P0 ;  /* 0x00000001ff007807 */ /* 0x002fe40000000000 */
[----:B------:R-:W-:Y:S01]  /*3d40*/  SEL R8, R8, RZ, P0 ;  /* 0x000000ff08087207 */ /* 0x000fe20000000000 */
[----:B------:R-:W-:Y:S01]  /*3d50*/  USEL UR5, URZ, 0x1, UP0 ;  /* 0x00000001ff057887 */ /* 0x000fe20008000000 */
[----:B------:R-:W-:Y:S01]  /*3d60*/  LOP3.LUT R3, R3, R0, RZ, 0x3c, !PT ;  /* 0x0000000003037212 */ /* 0x000fe200078e3cff */
[----:B------:R-:W-:-:S04]  /*3d70*/  USEL UR32, UR4, URZ, UP0 ;  /* 0x000000ff04207287 */ /* 0x000fc80008000000 */
[----:B------:R-:W-:Y:S01]  /*3d80*/  LOP3.LUT R9, R9, UR5, RZ, 0x3c, !PT ;  /* 0x0000000509097c12 */ /* 0x000fe2000f8e3cff */
[----:B------:R-:W-:Y:S07]  /*3d90*/  @P1 BRA `(.L_x_74) ;  /* 0xfffffff800881947 */ /* 0x000fee000383ffff */
[----:B------:R-:W1:Y:S01]  /*3da0*/  S2UR UR8, SR_CgaCtaId ;  /* 0x00000000000879c3 */ /* 0x000e620000008800 */
[----:B------:R-:W-:Y:S01]  /*3db0*/  ELECT P0, URZ, PT ;  /* 0x0000000000ff782f */ /* 0x000fe20003800000 */
[----:B------:R-:W-:Y:S01]  /*3dc0*/  HFMA2 R0, -RZ, RZ, 0, 5.9604644775390625e-08 ;  /* 0x00000001ff007431 */ /* 0x000fe200000001ff */
[----:B------:R-:W-:-:S05]  /*3dd0*/  UMOV UR4, 0x40 ;  /* 0x0000004000047882 */ /* 0x000fca0000000000 */
[----:B------:R-:W-:Y:S01]  /*3de0*/  UVIRTCOUNT.DEALLOC.SMPOOL 0x80 ;  /* 0x000000800000784c */ /* 0x000fe20000000000 */
[----:B------:R-:W-:Y:S02]  /*3df0*/  UISETP.NE.AND UP1, UPT, UR47, URZ, UPT ;  /* 0x000000ff2f00728c */ /* 0x000fe4000bf25270 */
[----:B-1----:R-:W-:-:S09]  /*3e00*/  ULEA UR8, UR8, UR4, 0x18 ;  /* 0x0000000408087291 */ /* 0x002fd2000f8ec0ff */
[----:B------:R1:W-:Y:S01]  /*3e10*/  @P0 STS.U8 [UR8+0x1c], R0 ;  /* 0x00001c00ff000988 */ /* 0x0003e20008000008 */
[----:B------:R-:W-:Y:S05]  /*3e20*/  BRA.U UP1, `(.L_x_75) ;  /* 0x0000000101a07547 */ /* 0x000fea000b800000 */
[----:B------:R-:W-:Y:S01]  /*3e30*/  UIADD3 UR7, UPT, UPT, UR26, 0xb0, URZ ;  /* 0x000000b01a077890 */ /* 0x000fe2000fffe0ff */
[----:B------:R-:W-:-:S03]  /*3e40*/  SHF.L.U32 R3, R9, 0x1f, RZ ;  /* 0x0000001f09037819 */ /* 0x000fc600000006ff */
[----:B------:R-:W-:-:S09]  /*3e50*/  ULEA UR4, UR32, UR7, 0x3 ;  /* 0x0000000720047291 */ /* 0x000fd2000f8e18ff */
[----:B------:R-:W2:Y:S02]  /*3e60*/  SYNCS.PHASECHK.TRANS64.TRYWAIT P0, [UR4], R3 ;  /* 0x00000003ff0075a7 */ /* 0x000ea40008001104 */
[----:B--2---:R-:W-:Y:S05]  /*3e70*/  @!P0 BRA `(.L_x_76) ;  /* 0x0000004400bc8947 */ /* 0x004fea0003800000 */
.L_x_146:
        /* <DEDUP_REMOVED lines=9> */
.L_x_148:
        /* <DEDUP_REMOVED lines=9> */
.L_x_150:
[----:B------:R-:W-:-:S04]  /*3fa0*/  UIADD3 UR4, UPT, UPT, UR4, 0x1, URZ ;  /* 0x0000000104047890 */ /* 0x000fc8000fffe0ff */
[----:B------:R-:W-:-:S04]  /*3fb0*/  UISETP.NE.AND UP0, UPT, UR4, 0x4, UPT ;  /* 0x000000040400788c */ /* 0x000fc8000bf05270 */
[----:B------:R-:W-:Y:S02]  /*3fc0*/  USEL UR5, URZ, 0x1, UP0 ;  /* 0x00000001ff057887 */ /* 0x000fe40008000000 */
[----:B------:R-:W-:-:S04]  /*3fd0*/  USEL UR4, UR4, URZ, UP0 ;  /* 0x000000ff04047287 */ /* 0x000fc80008000000 */
[----:B------:R-:W-:Y:S01]  /*3fe0*/  ULEA UR4, UR4, UR7, 0x3 ;  /* 0x0000000704047291 */ /* 0x000fe2000f8e18ff */
[----:B-1----:R-:W-:-:S04]  /*3ff0*/  LOP3.LUT R3, R2, UR5, RZ, 0x3c, !PT ;  /* 0x0000000502037c12 */ /* 0x002fc8000f8e3cff */
[----:B------:R-:W-:Y:S01]  /*4000*/  SHF.L.U32 R3, R3, 0x1f, RZ ;  /* 0x0000001f03037819 */ /* 0x000fe200000006ff */
[----:B------:R-:W-:-:S04]  /*4010*/  IMAD.U32 R0, RZ, RZ, UR4 ;  /* 0x00000004ff007e24 */ /* 0x000fc8000f8e00ff */
[----:B------:R1:W2:Y:S03]  /*4020*/  SYNCS.PHASECHK.TRANS64.TRYWAIT P0, [R0+URZ], R3 ;  /* 0x00000003000075a7 */ /* 0x0002a600080011ff */
[----:B--2---:R-:W-:Y:S05]  /*4030*/  @!P0 NANOSLEEP.SYNCS 0x989680 ;  /* 0x009896800000895d */ /* 0x004fea0003900000 */
[----:B------:R-:W2:Y:S02]  /*4040*/  @!P0 SYNCS.PHASECHK.TRANS64 P0, [R0+URZ], R3 ;  /* 0x00000003000085a7 */ /* 0x000ea400080010ff */
[----:B--2---:R-:W-:Y:S05]  /*4050*/  @P0 BRA `(.L_x_79) ;  /* 0x0000000000200947 */ /* 0x004fea0003800000 */
.L_x_80:
[----:B--2---:R2:W4:Y:S02]  /*4060*/  SYNCS.PHASECHK.TRANS64.TRYWAIT P0, [R0+URZ], R3 ;  /* 0x00000003000075a7 */ /* 0x00452400080011ff */
[----:B----4-:R-:W-:Y:S05]  /*4070*/  @!P0 NANOSLEEP.SYNCS 0x989680 ;  /* 0x009896800000895d */ /* 0x010fea0003900000 */
[----:B------:R-:W4:Y:S02]  /*4080*/  @!P0 SYNCS.PHASECHK.TRANS64 P0, [R0+URZ], R3 ;  /* 0x00000003000085a7 */ /* 0x000f2400080010ff */
[----:B----4-:R-:W-:Y:S05]  /*4090*/  @!P0 BRA `(.L_x_80) ;  /* 0xfffffffc00f08947 */ /* 0x010fea000383ffff */
[----:B------:R-:W-:Y:S05]  /*40a0*/  BRA `(.L_x_79) ;  /* 0x00000000000c7947 */ /* 0x000fea0003800000 */
.L_x_75:
[----:B------:R-:W-:-:S04]  /*40b0*/  UIADD3 UR4, UPT, UPT, UR26, 0xf0, URZ ;  /* 0x000000f01a047890 */ /* 0x000fc8000fffe0ff */
[----:B------:R-:W-:-:S09]  /*40c0*/  UPRMT UR4, UR48, 0x654, UR4 ;  /* 0x0000065430047896 */ /* 0x000fd20008000004 */
[----:B------:R-:W-:Y:S03]  /*40d0*/  SYNCS.ARRIVE.TRANS64.RED.A1T0 RZ, [UR4], RZ ;  /* 0x000000ffffff79a7 */ /* 0x000fe60008100404 */
.L_x_79:
[----:B-12---:R-:W-:Y:S01]  /*40e0*/  SHF.L.U32 R3, RZ, 0x1f, RZ ;  /* 0x0000001fff037819 */ /* 0x006fe200000006ff */
[----:B------:R-:W-:Y:S01]  /*40f0*/  UIADD3 UR4, UPT, UPT, UR26, 0xf0, URZ ;  /* 0x000000f01a047890 */ /* 0x000fe2000fffe0ff */
[----:B------:R-:W-:Y:S02]  /*4100*/  PLOP3.LUT P0, PT, PT, PT, UP1, 0x80, 0x8 ;  /* 0x000000000008781c */ /* 0x000fe40003f0f018 */
[----:B------:R-:W1:Y:S02]  /*4110*/  SYNCS.PHASECHK.TRANS64.TRYWAIT P1, [UR26+0xf0], R3 ;  /* 0x0000f003ff0075a7 */ /* 0x000e64000802111a */
[----:B-1----:R-:W-:Y:S09]  /*4120*/  @!P1 BRA `(.L_x_81) ;  /* 0x0000004400589947 */ /* 0x002ff20003800000 */
.L_x_152:
[----:B------:R-:W-:Y:S01]  /*4130*/  @!UP1 UPRMT UR4, UR48, 0x654, UR4 ;  /* 0x0000065430049896 */ /* 0x000fe20008000004 */
[----:B------:R-:W-:Y:S01]  /*4140*/  UMOV UR5, 0xffff ;  /* 0x0000ffff00057882 */ /* 0x000fe20000000000 */
[----:B------:R-:W-:-:S07]  /*4150*/  UMOV UR6, 0x1 ;  /* 0x0000000100067882 */ /* 0x000fce0000000000 */
[----:B------:R-:W-:Y:S01]  /*4160*/  @!P0 SYNCS.ARRIVE.TRANS64.RED.A1T0 RZ, [UR4], RZ ;  /* 0x000000ffffff89a7 */ /* 0x000fe20008100404 */
[----:B------:R-:W-:Y:S01]  /*4170*/  NOP ;  /* 0x0000000000007918 */ /* 0x000fe20000000000 */
[----:B-1----:R-:W1:Y:S01]  /*4180*/  LDS R0, [UR8+0x14] ;  /* 0x00001408ff007984 */ /* 0x002e620008000800 */
[----:B------:R-:W-:-:S04]  /*4190*/  ULOP3.LUT UR4, UR44, 0xffff, URZ, 0xc0, !UPT ;  /* 0x0000ffff2c047892 */ /* 0x000fc8000f8ec0ff */
[----:B------:R-:W-:-:S04]  /*41a0*/  USHF.R.U32.HI UR4, URZ, 0x5, UR4 ;  /* 0x00000005ff047899 */ /* 0x000fc80008011604 */
[----:B------:R-:W-:Y:S02]  /*41b0*/  USHF.L.U32 UR5, UR5, UR4, URZ ;  /* 0x0000000405057299 */ /* 0x000fe400080006ff */
[----:B------:R-:W-:-:S04]  /*41c0*/  USHF.L.U32 UR4, UR6, UR4, URZ ;  /* 0x0000000406047299 */ /* 0x000fc800080006ff */
[----:B-1----:R-:W-:-:S04]  /*41d0*/  LOP3.LUT R0, R0, UR5, RZ, 0xc0, !PT ;  /* 0x0000000500007c12 */ /* 0x002fc8000f8ec0ff */
[----:B------:R-:W-:-:S13]  /*41e0*/  ISETP.NE.AND P0, PT, R0, UR5, PT ;  /* 0x0000000500007c0c */ /* 0x000fda000bf05270 */
[----:B------:R-:W-:Y:S05]  /*41f0*/  @P0 BRA `(.L_x_82) ;  /* 0x0000000000580947 */ /* 0x000fea0003800000 */
[----:B------:R-:W1:Y:S02]  /*4200*/  LDS R0, [UR8+0x18] ;  /* 0x00001808ff007984 */ /* 0x000e640008000800 */
[----:B-1----:R-:W-:-:S04]  /*4210*/  LOP3.LUT R0, R0, UR4, RZ, 0xc0, !PT ;  /* 0x0000000400007c12 */ /* 0x002fc8000f8ec0ff */
[----:B------:R-:W-:-:S13]  /*4220*/  ISETP.NE.AND P0, PT, R0, UR4, PT ;  /* 0x0000000400007c0c */ /* 0x000fda000bf05270 */
[----:B------:R-:W-:Y:S05]  /*4230*/  @P0 BRA `(.L_x_83) ;  /* 0x00000000003c0947 */ /* 0x000fea0003800000 */
[----:B------:R-:W1:Y:S01]  /*4240*/  S2R R2, SR_LANEID ;  /* 0x0000000000027919 */ /* 0x000e620000000000 */
[----:B------:R-:W-:Y:S01]  /*4250*/  ULOP3.LUT UR5, URZ, UR5, URZ, 0x33, !UPT ;  /* 0x00000005ff057292 */ /* 0x000fe2000f8e33ff */
[----:B------:R-:W-:Y:S01]  /*4260*/  LOP3.LUT R4, RZ, UR4, RZ, 0x33, !PT ;  /* 0x00000004ff047c12 */ /* 0x000fe2000f8e33ff */
[----:B------:R-:W-:Y:S02]  /*4270*/  VOTEU.ANY UR4, UPT, PT ;  /* 0x0000000000047886 */ /* 0x000fe400038e0100 */
[----:B------:R-:W-:Y:S01]  /*4280*/  UFLO.U32 UR4, UR4 ;  /* 0x00000004000472bd */ /* 0x000fe200080e0000 */
[----:B------:R-:W2:Y:S01]  /*4290*/  REDUX UR6, R4 ;  /* 0x00000000040673c4 */ /* 0x000ea20000000000 */
[----:B------:R-:W-:-:S06]  /*42a0*/  IMAD.U32 R0, RZ, RZ, UR5 ;  /* 0x00000005ff007e24 */ /* 0x000fcc000f8e00ff */
[----:B------:R4:W-:Y:S01]  /*42b0*/  UTCATOMSWS.AND URZ, UR5 ;  /* 0x0000000500ff79e3 */ /* 0x0009e20008000000 */
[----:B------:R-:W3:Y:S01]  /*42c0*/  REDUX UR7, R0 ;  /* 0x00000000000773c4 */ /* 0x000ee20000000000 */
[----:B-1----:R-:W-:Y:S01]  /*42d0*/  ISETP.EQ.U32.AND P0, PT, R2, UR4, PT ;  /* 0x0000000402007c0c */ /* 0x002fe2000bf02070 */
[----:B--2---:R-:W-:Y:S01]  /*42e0*/  IMAD.U32 R2, RZ, RZ, UR6 ;  /* 0x00000006ff027e24 */ /* 0x004fe2000f8e00ff */
[----:B---3--:R-:W-:-:S11]  /*42f0*/  MOV R3, UR7 ;  /* 0x0000000700037c02 */ /* 0x008fd60008000f00 */
[----:B------:R4:W-:Y:S04]  /*4300*/  @P0 ATOMS.AND RZ, [UR8+0x14], R3 ;  /* 0x00001403ffff098c */ /* 0x0009e8000a800008 */
[----:B------:R4:W-:Y:S01]  /*4310*/  @P0 ATOMS.AND RZ, [UR8+0x18], R2 ;  /* 0x00001802ffff098c */ /* 0x0009e2000a800008 */
[----:B------:R-:W-:Y:S05]  /*4320*/  BRA `(.L_x_84) ;  /* 0x0000000000147947 */ /* 0x000fea0003800000 */
.L_x_83:
[----:B------:R-:W-:Y:S02]  /*4330*/  MOV R2, 0x4350 ;  /* 0x0000435000027802 */ /* 0x000fe40000000f00 */
[----:B---3-5:R-:W-:Y:S05]  /*4340*/  CALL.REL.NOINC `($__internal_0_$__cuda_sm10x_tcgen05_guardrail_trap_col_being_dealloced_not_returned_by_alloc) ;  /* 0x0000004400ac7944 */ /* 0x028fea0003c00000 */
[----:B------:R-:W-:Y:S05]  /*4350*/  BRA `(.L_x_84) ;  /* 0x0000000000087947 */ /* 0x000fea0003800000 */
.L_x_82:
[----:B------:R-:W-:Y:S02]  /*4360*/  MOV R2, 0x4380 ;  /* 0x0000438000027802 */ /* 0x000fe40000000f00 */
[----:B---3-5:R-:W-:Y:S05]  /*4370*/  CALL.REL.NOINC `($__internal_2_$__cuda_sm10x_tcgen05_guardrail_trap_unallocated_columns_being_dealloced) ;  /* 0x0000004400b87944 */ /* 0x028fea0003c00000 */
.L_x_84:
[----:B------:R-:W-:Y:S01]  /*4380*/  NOP ;  /* 0x0000000000007918 */ /* 0x000fe20000000000 */
[----:B----4-:R-:W-:Y:S05]  /*4390*/  EXIT ;  /* 0x000000000000794d */ /* 0x010fea0003800000 */
.L_x_55:
[----:B------:R-:W-:-:S09]  /*43a0*/  UISETP.NE.OR UP0, UPT, UR25, 0x3, !UP3 ;  /* 0x000000031900788c */ /* 0x000fd2000df05670 */
[----:B------:R-:W-:Y:S05]  /*43b0*/  BRA.U UP0, `(.L_x_85) ;  /* 0x0000000d00b47547 */ /* 0x000fea000b800000 */
[----:B------:R-:W1:Y:S01]  /*43c0*/  LDCU UR31, c[0x0][0x370] ;  /* 0x00006e00ff1f77ac */ /* 0x000e620008000800 */
[----:B------:R-:W2:Y:S01]  /*43d0*/  LDC.64 R16, c[0x0][0x348] ;  /* 0x0000d200ff107b82 */ /* 0x000ea20000000a00 */
[----:B------:R-:W-:Y:S02]  /*43e0*/  HFMA2 R13, -RZ, RZ, 0, 0 ;  /* 0x00000000ff0d7431 */ /* 0x000fe400000001ff */
[----:B------:R-:W-:Y:S01]  /*43f0*/  IMAD.MOV.U32 R15, RZ, RZ, 0x1 ;  /* 0x00000001ff0f7424 */ /* 0x000fe200078e00ff */
[----:B------:R-:W1:Y:S01]  /*4400*/  LDCU.128 UR32, c[0x0][0xb10] ;  /* 0x00016200ff2077ac */ /* 0x000e620008000c00 */
[----:B------:R-:W-:Y:S01]  /*4410*/  IMAD.MOV.U32 R14, RZ, RZ, RZ ;  /* 0x000000ffff0e7224 */ /* 0x000fe200078e00ff */
[----:B------:R-:W-:Y:S01]  /*4420*/  MOV R7, 0x1000 ;  /* 0x0000100000077802 */ /* 0x000fe20000000f00 */
[----:B------:R-:W3:Y:S01]  /*4430*/  LDCU UR30, c[0x0][0x374] ;  /* 0x00006e80ff1e77ac */ /* 0x000ee20008000800 */
[----:B------:R-:W4:Y:S01]  /*4440*/  LDC.64 R2, c[0x0][0x888] ;  /* 0x00022200ff027b82 */ /* 0x000f220000000a00 */
[----:B------:R-:W3:Y:S01]  /*4450*/  LDCU UR15, c[0x0][0xb0c] ;  /* 0x00016180ff0f77ac */ /* 0x000ee20008000800 */
[----:B------:R-:W2:Y:S06]  /*4460*/  LDCU UR40, c[0x0][0xb20] ;  /* 0x00016400ff2877ac */ /* 0x000eac0008000800 */
[----:B------:R-:W4:Y:S01]  /*4470*/  LDC.64 R4, c[0x0][0x890] ;  /* 0x00022400ff047b82 */ /* 0x000f220000000a00 */
[----:B------:R-:W2:Y:S01]  /*4480*/  LDCU UR4, c[0x0][0xb30] ;  /* 0x00016600ff0477ac */ /* 0x000ea20008000800 */
[----:B------:R-:W-:Y:S01]  /*4490*/  UMOV UR21, 0x400 ;  /* 0x0000040000157882 */ /* 0x000fe20000000000 */
[----:B-1----:R-:W-:-:S02]  /*44a0*/  UIMAD.WIDE.U32 UR6, UR31, UR32, URZ ;  /* 0x000000201f0672a5 */ /* 0x002fc4000f8e00ff */
[----:B---3--:R-:W-:Y:S02]  /*44b0*/  UIMAD.WIDE.U32 UR8, UR30, UR35, URZ ;  /* 0x000000231e0872a5 */ /* 0x008fe4000f8e00ff */
[----:B------:R-:W-:Y:S02]  /*44c0*/  ULEA UR21, UR46, UR21, 0x18 ;  /* 0x000000152e157291 */ /* 0x000fe4000f8ec0ff */
[----:B------:R-:W-:Y:S02]  /*44d0*/  UPLOP3.LUT UP3, UPT, UPT, UPT, UPT, 0x40, 0x4 ;  /* 0x000000000004789c */ /* 0x000fe40003f6e870 */
[----:B------:R-:W-:Y:S01]  /*44e0*/  UIADD3 UR37, UPT, UPT, UR21, 0x48, URZ ;  /* 0x0000004815257890 */ /* 0x000fe2000fffe0ff */
[----:B------:R-:W-:Y:S01]  /*44f0*/  UMOV UR6, UR7 ;  /* 0x0000000700067c82 */ /* 0x000fe20008000000 */
[----:B------:R-:W-:Y:S01]  /*4500*/  UMOV UR38, UR9 ;  /* 0x0000000900267c82 */ /* 0x000fe20008000000 */
[----:B------:R-:W-:Y:S02]  /*4510*/  UISETP.GE.AND UP0, UPT, UR42, 0x1, UPT ;  /* 0x000000012a00788c */ /* 0x000fe4000bf06270 */
[----:B------:R-:W-:Y:S01]  /*4520*/  UISETP.NE.AND UP4, UPT, UR42, 0x1, UPT ;  /* 0x000000012a00788c */ /* 0x000fe2000bf85270 */
[----:B------:R-:W1:Y:S01]  /*4530*/  LDCU.64 UR22, c[0x0][0xb28] ;  /* 0x00016500ff1677ac */ /* 0x000e620008000a00 */
[----:B------:R-:W-:-:S02]  /*4540*/  UISETP.NE.AND UP6, UPT, UR15, 0x1, UPT ;  /* 0x000000010f00788c */ /* 0x000fc4000bfc5270 */
[----:B------:R-:W-:Y:S02]  /*4550*/  UISETP.NE.AND UP5, UPT, UR34, 0x1, UPT ;  /* 0x000000012200788c */ /* 0x000fe4000bfa5270 */
[----:B------:R-:W-:Y:S02]  /*4560*/  UIADD3 UR25, UPT, UPT, UR21, 0x40, URZ ;  /* 0x0000004015197890 */ /* 0x000fe4000fffe0ff */
[----:B------:R-:W-:Y:S02]  /*4570*/  UPRMT UR37, UR46, 0x654, UR37 ;  /* 0x000006542e257896 */ /* 0x000fe40008000025 */
[----:B------:R-:W-:Y:S02]  /*4580*/  USHF.R.U32.HI UR39, URZ, UR33, UR6 ;  /* 0x00000021ff277299 */ /* 0x000fe40008011606 */
[----:B--2---:R-:W-:Y:S02]  /*4590*/  USHF.R.U32.HI UR38, URZ, UR40, UR38 ;  /* 0x00000028ff267299 */ /* 0x004fe40008011626 */
[----:B------:R-:W-:-:S11]  /*45a0*/  UISETP.NE.AND UP2, UPT, UR4, 0x1, UPT ;  /* 0x000000010400788c */ /* 0x000fd6000bf45270 */
.L_x_94:
[C---:B------:R-:W-:Y:S02]  /*45b0*/  LEA R12, R14.reuse, UR21, 0x3 ;  /* 0x000000150e0c7c11 */ /* 0x040fe4000f8e18ff */
[----:B------:R-:W-:Y:S02]  /*45c0*/  SHF.L.U32 R9, R13, 0x1f, RZ ;  /* 0x0000001f0d097819 */ /* 0x000fe400000006ff */
[----:B------:R-:W-:Y:S02]  /*45d0*/  LEA R10, R14, UR21, 0x4 ;  /* 0x000000150e0a7c11 */ /* 0x000fe4000f8e20ff */
[----:B------:R-:W2:Y:S02]  /*45e0*/  SYNCS.PHASECHK.TRANS64.TRYWAIT P0, [R12+URZ+0x70], R9 ;  /* 0x000070090c0075a7 */ /* 0x000ea400080011ff */
[----:B--23--:R-:W-:Y:S05]  /*45f0*/  @!P0 BRA `(.L_x_86) ;  /* 0x00000040003c8947 */ /* 0x00cfea0003800000 */
.L_x_153:
[----:B--2---:R-:W2:Y:S01]  /*4600*/  LDS.128 R8, [R10+0x100] ;  /* 0x000100000a087984 */ /* 0x004ea20000000c00 */
[----:B------:R-:W-:Y:S01]  /*4610*/  UISETP.GE.AND UP0, UPT, UR42, 0x1, UPT ;  /* 0x000000012a00788c */ /* 0x000fe2000bf06270 */
[----:B------:R-:W-:Y:S01]  /*4620*/  @!PT LDS RZ, [RZ] ;  /* 0x00000000fffff984 */ /* 0x000fe20000000800 */
[----:B------:R-:W-:Y:S01]  /*4630*/  @!PT LDS RZ, [RZ] ;  /* 0x00000000fffff984 */ /* 0x000fe20000000800 */
[----:B------:R-:W-:Y:S01]  /*4640*/  @!PT LDS RZ, [RZ] ;  /* 0x00000000fffff984 */ /* 0x000fe20000000800 */
[----:B------:R-:W-:Y:S01]  /*4650*/  @!PT LDS RZ, [RZ] ;  /* 0x00000000fffff984 */ /* 0x000fe20000000800 */
[----:B------:R3:W-:Y:S06]  /*4660*/  MEMBAR.ALL.CTA ;  /* 0x0000000000007992 */ /* 0x0007ec0000008000 */
[----:B---3--:R-:W3:Y:S01]  /*4670*/  FENCE.VIEW.ASYNC.S ;  /* 0x00000000000073c6 */ /* 0x008ee20000000000 */
[----:B--2---:R-:W-:Y:S11]  /*4680*/  LOP3.LUT P0, RZ, R10, 0x1, RZ, 0xc0, !PT ;  /* 0x000000010aff7812 */ /* 0x004ff6000780c0ff */
[----:B------:R-:W-:Y:S02]  /*4690*/  @!UPT UIADD3 URZ, UPT, UPT, URZ, URZ, URZ ;  /* 0x000000fffffff290 */ /* 0x000fe4000fffe0ff */
[----:B---3--:R-:W-:Y:S01]  /*46a0*/  VOTEU.ANY UP1, P0 ;  /* 0x0000000000ff7886 */ /* 0x008fe20000020100 */
[----:B------:R-:W-:Y:S11]  /*46b0*/  PLOP3.LUT P0, PT, PT, PT, UP1, 0x80, 0x8 ;  /* 0x000000000008781c */ /* 0x000ff60003f0f018 */
[----:B------:R-:W-:Y:S02]  /*46c0*/  @!UPT UIADD3 URZ, UPT, UPT, URZ, URZ, URZ ;  /* 0x000000fffffff290 */ /* 0x000fe4000fffe0ff */
[----:B------:R-:W-:Y:S02]  /*46d0*/  @P0 SHF.R.U32.HI R0, RZ, 0x10, R9 ;  /* 0x00000010ff000819 */ /* 0x000fe40000011609 */
[----:B------:R-:W-:Y:S02]  /*46e0*/  @P0 MOV R6, R8 ;  /* 0x0000000800060202 */ /* 0x000fe40000000f00 */
[----:B------:R-:W-:Y:S01]  /*46f0*/  @P0 R2UR UR4, R0 ;  /* 0x00000000000402ca */ /* 0x000fe200000e0000 */
[----:B------:R-:W-:Y:S01]  /*4700*/  VIADD R0, R12, 0x80 ;  /* 0x000000800c007836 */ /* 0x000fe20000000000 */
[----:B------:R-:W-:Y:S02]  /*4710*/  @P0 LOP3.LUT R8, R9, 0xffff, RZ, 0xc0, !PT ;  /* 0x0000ffff09080812 */ /* 0x000fe400078ec0ff */
[----:B------:R-:W-:Y:S02]  /*4720*/  @P0 R2UR UR6, R6 ;  /* 0x00000000060602ca */ /* 0x000fe400000e0000 */
[----:B------:R-:W-:Y:S02]  /*4730*/  PRMT R0, RZ, 0x654, R0 ;  /* 0x00000654ff007816 */ /* 0x000fe40000000000 */
[----:B------:R-:W-:Y:S02]  /*4740*/  @P0 R2UR UR5, R8 ;  /* 0x00000000080502ca */ /* 0x000fe400000e0000 */
[----:B------:R2:W-:Y:S03]  /*4750*/  SYNCS.ARRIVE.TRANS64.RED.A1T0 RZ, [R0+URZ], RZ ;  /* 0x000000ff00ff79a7 */ /* 0x0005e600081004ff */
[----:B------:R-:W-:Y:S04]  /*4760*/  @UP1 UMOV UR29, UR4 ;  /* 0x00000004001d1c82 */ /* 0x000fe80008000000 */
[----:B------:R-:W-:Y:S04]  /*4770*/  @UP1 UMOV UR14, UR6 ;  /* 0x00000006000e1c82 */ /* 0x000fe80008000000 */
[----:B------:R-:W-:Y:S01]  /*4780*/  @UP1 UMOV UR13, UR5 ;  /* 0x00000005000d1c82 */ /* 0x000fe20008000000 */
[----:B------:R-:W-:Y:S05]  /*4790*/  BRA.U !UP0, `(.L_x_87) ;  /* 0x0000000108a47547 */ /* 0x000fea000b800000 */
[----:B------:R-:W-:Y:S02]  /*47a0*/  UIMAD.WIDE.U32 UR8, UR13, UR35, URZ ;  /* 0x000000230d0872a5 */ /* 0x000fe4000f8e00ff */
[----:B------:R-:W-:Y:S02]  /*47b0*/  UIMAD.WIDE.U32 UR10, UR14, UR32, URZ ;  /* 0x000000200e0a72a5 */ /* 0x000fe4000f8e00ff */
[----:B------:R-:W-:Y:S02]  /*47c0*/  USEL UR4, UR30, UR38, !UP5 ;  /* 0x000000261e047287 */ /* 0x000fe4000e800000 */
[----:B------:R-:W-:Y:S02]  /*47d0*/  USEL UR7, UR31, UR39, !UP6 ;  /* 0x000000271f077287 */ /* 0x000fe4000f000000 */
[----:B-1----:R-:W-:Y:S02]  /*47e0*/  UIMAD.WIDE.U32 UR16, UR4, UR22, URZ ;  /* 0x00000016041072a5 */ /* 0x002fe4000f8e00ff */
[----:B------:R-:W-:Y:S01]  /*47f0*/  UIMAD.WIDE.U32 UR18, UR7, UR22, URZ ;  /* 0x00000016071272a5 */ /* 0x000fe2000f8e00ff */
[----:B------:R-:W-:Y:S02]  /*4800*/  UMOV UR5, UR9 ;  /* 0x0000000900057c82 */ /* 0x000fe40008000000 */
[----:B------:R-:W-:Y:S03]  /*4810*/  USHF.R.U32.HI UR6, URZ, UR40, UR5 ;  /* 0x00000028ff067299 */ /* 0x000fe60008011605 */
[----:B------:R-:W-:Y:S01]  /*4820*/  UMOV UR5, UR11 ;  /* 0x0000000b00057c82 */ /* 0x000fe20008000000 */
[----:B------:R-:W-:Y:S02]  /*4830*/  USEL UR6, UR13, UR6, !UP5 ;  /* 0x000000060d067287 */ /* 0x000fe4000e800000 */
[----:B------:R-:W-:Y:S02]  /*4840*/  USHF.R.U32.HI UR8, URZ, UR33, UR5 ;  /* 0x00000021ff087299 */ /* 0x000fe40008011605 */
[----:B------:R-:W-:Y:S01]  /*4850*/  UIMAD.WIDE.U32 UR10, UR6, UR22, URZ ;  /* 0x00000016060a72a5 */ /* 0x000fe2000f8e00ff */
[----:B------:R-:W-:Y:S02]  /*4860*/  UMOV UR5, UR17 ;  /* 0x0000001100057c82 */ /* 0x000fe40008000000 */
[----:B------:R-:W-:Y:S03]  /*4870*/  @UP4 USHF.R.U32.HI UR4, URZ, UR23, UR5 ;  /* 0x00000017ff044299 */ /* 0x000fe60008011605 */
[----:B------:R-:W-:Y:S01]  /*4880*/  UMOV UR5, UR19 ;  /* 0x0000001300057c82 */ /* 0x000fe20008000000 */
[----:B------:R-:W-:Y:S02]  /*4890*/  UIMAD UR4, UR42, UR4, URZ ;  /* 0x000000042a0472a4 */ /* 0x000fe4000f8e02ff */
[----:B------:R-:W-:Y:S02]  /*48a0*/  @UP4 USHF.R.U32.HI UR7, URZ, UR23, UR5 ;  /* 0x00000017ff074299 */ /* 0x000fe40008011605 */
[----:B------:R-:W-:Y:S02]  /*48b0*/  USEL UR5, UR14, UR8, !UP6 ;  /* 0x000000080e057287 */ /* 0x000fe4000f000000 */
[----:B------:R-:W-:Y:S02]  /*48c0*/  UIMAD UR8, UR42, UR7, URZ ;  /* 0x000000072a0872a4 */ /* 0x000fe4000f8e02ff */
[----:B------:R-:W-:Y:S03]  /*48d0*/  UISETP.GE.AND UP0, UPT, UR6, UR4, UPT ;  /* 0x000000040600728c */ /* 0x000fe6000bf06270 */
[----:B------:R-:W-:Y:S01]  /*48e0*/  UMOV UR4, UR11 ;  /* 0x0000000b00047c82 */ /* 0x000fe20008000000 */
[----:B------:R-:W-:Y:S02]  /*48f0*/  UISETP.GE.OR UP0, UPT, UR5, UR8, UP0 ;  /* 0x000000080500728c */ /* 0x000fe40008706670 */
[----:B------:R-:W-:Y:S02]  /*4900*/  USHF.R.U32.HI UR4, URZ, UR23, UR4 ;  /* 0x00000017ff047299 */ /* 0x000fe40008011604 */
[----:B------:R-:W-:Y:S02]  /*4910*/  UIMAD.WIDE.U32 UR8, UR5, UR22, URZ ;  /* 0x00000016050872a5 */ /* 0x000fe4000f8e00ff */
[----:B------:R-:W-:Y:S04]  /*4920*/  USEL UR10, UR6, UR4, !UP4 ;  /* 0x00000004060a7287 */ /* 0x000fe8000e000000 */
[----:B------:R-:W-:Y:S01]  /*4930*/  UIADD3 UR11, UPT, UPT, -UR10, URZ, URZ ;  /* 0x000000ff0a0b7290 */ /* 0x000fe2000fffe1ff */
[----:B------:R-:W-:Y:S02]  /*4940*/  @!UP0 UMOV UR4, UR9 ;  /* 0x0000000900048c82 */ /* 0x000fe40008000000 */
[----:B------:R-:W-:Y:S02]  /*4950*/  @!UP0 USHF.R.U32.HI UR4, URZ, UR23, UR4 ;  /* 0x00000017ff048299 */ /* 0x000fe40008011604 */
[----:B------:R-:W-:Y:S02]  /*4960*/  UIMAD UR8, UR42, UR11, UR6 ;  /* 0x0000000b2a0872a4 */ /* 0x000fe4000f8e0206 */
[----:B------:R-:W-:Y:S04]  /*4970*/  @!UP0 USEL UR4, UR5, UR4, !UP4 ;  /* 0x0000000405048287 */ /* 0x000fe8000e000000 */
[----:B------:R-:W-:Y:S02]  /*4980*/  @!UP0 UIMAD UR8, UR7, UR8, UR4 ;  /* 0x00000008070882a4 */ /* 0x000fe4000f8e0204 */
[----:B------:R-:W-:Y:S02]  /*4990*/  @!UP0 UIADD3 UR9, UPT, UPT, UR10, -UR4, URZ ;  /* 0x800000040a098290 */ /* 0x000fe4000fffe0ff */
[----:B------:R-:W-:Y:S02]  /*49a0*/  UIADD3 UR4, UPT, UPT, -UR5, URZ, URZ ;  /* 0x000000ff05047290 */ /* 0x000fe4000fffe1ff */
[----:B------:R-:W-:Y:S02]  /*49b0*/  UIADD3 UR7, UPT, UPT, -UR6, URZ, URZ ;  /* 0x000000ff06077290 */ /* 0x000fe4000fffe1ff */
[----:B------:R-:W-:Y:S02]  /*49c0*/  @!UP0 UIMAD UR6, UR9, UR42, UR5 ;  /* 0x0000002a090682a4 */ /* 0x000fe4000f8e0205 */
[----:B------:R-:W-:Y:S02]  /*49d0*/  UIMAD UR14, UR15, UR4, UR14 ;  /* 0x000000040f0e72a4 */ /* 0x000fe4000f8e020e */
[----:B------:R-:W-:Y:S01]  /*49e0*/  UIMAD UR4, UR34, UR7, UR13 ;  /* 0x00000007220472a4 */ /* 0x000fe2000f8e020d */
[----:B------:R-:W-:Y:S02]  /*49f0*/  @!UP0 UMOV UR5, UR8 ;  /* 0x0000000800058c82 */ /* 0x000fe40008000000 */
[----:B------:R-:W-:Y:S02]  /*4a00*/  UIMAD UR14, UR5, UR15, UR14 ;  /* 0x0000000f050e72a4 */ /* 0x000fe4000f8e020e */
[----:B------:R-:W-:Y:S11]  /*4a10*/  UIMAD UR13, UR6, UR34, UR4 ;  /* 0x00000022060d72a4 */ /* 0x000ff6000f8e0204 */
[----:B------:R-:W-:Y:S01]  /*4a20*/  @!UPT UIADD3 URZ, UPT, UPT, URZ, URZ, URZ ;  /* 0x000000fffffff290 */ /* 0x000fe2000fffe0ff */
.L_x_87:
[----:B------:R-:W3:Y:S01]  /*4a30*/  @!UP2 LDCU.128 UR8, c[0x0][0xb10] ;  /* 0x00016200ff08a7ac */ /* 0x000ee20008000c00 */
[C---:B----4-:R-:W-:Y:S02]  /*4a40*/  ISETP.NE.U32.AND P1, PT, R4.reuse, RZ, PT ;  /* 0x000000ff0400720c */ /* 0x050fe40003f25070 */
[----:B------:R-:W-:Y:S02]  /*4a50*/  ISETP.NE.U32.AND P0, PT, R4, RZ, PT ;  /* 0x000000ff0400720c */ /* 0x000fe40003f05070 */
[C---:B------:R-:W-:Y:S02]  /*4a60*/  ISETP.NE.AND.EX P1, PT, R5.reuse, RZ, PT, P1 ;  /* 0x000000ff0500720c */ /* 0x040fe40003f25310 */
[----:B------:R-:W-:Y:S01]  /*4a70*/  ISETP.NE.AND.EX P0, PT, R5, RZ, PT, P0 ;  /* 0x000000ff0500720c */ /* 0x000fe20003f05300 */
[----:B------:R-:W4:Y:S01]  /*4a80*/  @!UP2 LDCU UR5, c[0x0][0xb0c] ;  /* 0x00016180ff05a7ac */ /* 0x000f220008000800 */
[----:B------:R-:W-:Y:S01]  /*4a90*/  SHF.L.U32 R9, R15, 0x1f, RZ ;  /* 0x0000001f0f097819 */ /* 0x000fe200000006ff */
[----:B------:R-:W-:Y:S02]  /*4aa0*/  USHF.L.U32 UR26, UR24, 0x7, URZ ;  /* 0x00000007181a7899 */ /* 0x000fe400080006ff */
[----:B------:R-:W-:Y:S02]  /*4ab0*/  USHF.L.U32 UR27, UR20, 0x6, URZ ;  /* 0x00000006141b7899 */ /* 0x000fe400080006ff */
[----:B---3--:R-:W-:Y:S07]  /*4ac0*/  UIMAD.WIDE.U32 UR6, UR14, UR8, URZ ;  /* 0x000000080e0672a5 */ /* 0x008fee000f8e00ff */
[----:B------:R-:W-:Y:S01]  /*4ad0*/  @!UP2 UMOV UR4, UR7 ;  /* 0x000000070004ac82 */ /* 0x000fe20008000000 */
[----:B----4-:R-:W-:Y:S02]  /*4ae0*/  @!UP2 UISETP.NE.AND UP0, UPT, UR5, 0x1, UPT ;  /* 0x000000010500a88c */ /* 0x010fe4000bf05270 */
[----:B------:R-:W-:Y:S02]  /*4af0*/  @!UP2 USHF.R.U32.HI UR4, URZ, UR9, UR4 ;  /* 0x00000009ff04a299 */ /* 0x000fe40008011604 */
[----:B------:R-:W-:Y:S02]  /*4b00*/  UIMAD.WIDE.U32 UR6, UR13, UR11, URZ ;  /* 0x0000000b0d0672a5 */ /* 0x000fe4000f8e00ff */
[----:B------:R-:W-:Y:S02]  /*4b10*/  @!UP2 USEL UR8, UR14, UR4, !UP0 ;  /* 0x000000040e08a287 */ /* 0x000fe4000c000000 */
[----:B------:R-:W-:Y:S03]  /*4b20*/  @!UP2 UISETP.NE.AND UP0, UPT, UR10, 0x1, UPT ;  /* 0x000000010a00a88c */ /* 0x000fe6000bf05270 */
[----:B------:R-:W-:Y:S02]  /*4b30*/  @!UP2 UMOV UR6, UR7 ;  /* 0x000000070006ac82 */ /* 0x000fe40008000000 */
[----:B------:R-:W3:Y:S02]  /*4b40*/  @!UP2 LDCU UR4, c[0x0][0xb20] ;  /* 0x00016400ff04a7ac */ /* 0x000ee40008000800 */
[----:B---3--:R-:W-:Y:S04]  /*4b50*/  @!UP2 USHF.R.U32.HI UR6, URZ, UR4, UR6 ;  /* 0x00000004ff06a299 */ /* 0x008fe80008011606 */
[----:B------:R-:W-:Y:S04]  /*4b60*/  @!UP2 USEL UR6, UR13, UR6, !UP0 ;  /* 0x000000060d06a287 */ /* 0x000fe8000c000000 */
[----:B------:R-:W-:Y:S02]  /*4b70*/  @!UP2 UIADD3 UR4, UPT, UPT, -UR8, UR6, URZ ;  /* 0x000000060804a290 */ /* 0x000fe4000fffe1ff */
[----:B------:R-:W-:Y:S02]  /*4b80*/  @!UP2 UIADD3 UR6, UPT, UPT, UR8, -UR6, URZ ;  /* 0x800000060806a290 */ /* 0x000fe4000fffe0ff */
[----:B------:R-:W-:Y:S02]  /*4b90*/  @!UP2 UIMAD UR14, UR4, UR5, UR14 ;  /* 0x00000005040ea2a4 */ /* 0x000fe4000f8e020e */
[----:B------:R-:W-:Y:S01]  /*4ba0*/  @!UP2 UIMAD UR13, UR6, UR10, UR13 ;  /* 0x0000000a060da2a4 */ /* 0x000fe2000f8e020d */
[----:B------:R-:W-:Y:S11]  /*4bb0*/  BRA.U UP3, `(.L_x_88) ;  /* 0x0000000103107547 */ /* 0x000ff6000b800000 */
[----:B--2---:R-:W-:Y:S04]  /*4bc0*/  MOV R0, UR41 ;  /* 0x0000002900007c02 */ /* 0x004fe80008000f00 */
[----:B------:R-:W-:Y:S04]  /*4bd0*/  SHF.L.U32 R11, R0, 0x1f, RZ ;  /* 0x0000001f000b7819 */ /* 0x000fe800000006ff */
[----:B------:R-:W2:Y:S02]  /*4be0*/  SYNCS.PHASECHK.TRANS64.TRYWAIT P2, [UR21+0x68], R11 ;  /* 0x0000680bff0075a7 */ /* 0x000ea40008041115 */
[----:B--2---:R-:W-:Y:S05]  /*4bf0*/  @!P2 BRA `(.L_x_89) ;  /* 0x0000003800d0a947 */ /* 0x004fea0003800000 */
.L_x_88:
[----:B------:R-:W-:Y:S05]  /*4c00*/  @!P1 BRA `(.L_x_90) ;  /* 0x0000000000309947 */ /* 0x000fea0003800000 */
[----:B------:R-:W-:Y:S01]  /*4c10*/  ISETP.NE.U32.AND P1, PT, R2, RZ, PT ;  /* 0x000000ff0200720c */ /* 0x000fe20003f25070 */
[----:B------:R-:W3:Y:S01]  /*4c20*/  LDCU.64 UR4, c[0x0][0x358] ;  /* 0x00006b00ff0477ac */ /* 0x000ee20008000a00 */
[----:B------:R-:W-:Y:S02]  /*4c30*/  IMAD.MOV.U32 R86, RZ, RZ, 0x1 ;  /* 0x00000001ff567424 */ /* 0x000fe400078e00ff */
[----:B------:R-:W-:Y:S11]  /*4c40*/  ISETP.NE.AND.EX P1, PT, R3, RZ, PT, P1 ;  /* 0x000000ff0300720c */ /* 0x000ff60003f25310 */
[----:B------:R-:W-:Y:S02]  /*4c50*/  @!UPT UIADD3 URZ, UPT, UPT, URZ, URZ, URZ ;  /* 0x000000fffffff290 */ /* 0x000fe4000fffe0ff */
[----:B--2---:R-:W2:Y:S01]  /*4c60*/  @P1 LDC.64 R10, c[0x0][0x888] ;  /* 0x00022200ff0a1b82 */ /* 0x004ea20000000a00 */
[----:B------:R-:W-:Y:S04]  /*4c70*/  @P1 IMAD R0, R4, UR36, RZ ;  /* 0x0000002404001c24 */ /* 0x000fe8000f8e02ff */
[----:B--2---:R-:W-:Y:S04]  /*4c80*/  @P1 IMAD.WIDE R10, R0, 0x4, R10 ;  /* 0x00000004000a1825 */ /* 0x004fe800078e020a */
[----:B------:R-:W-:Y:S01]  /*4c90*/  HFMA2 R0, -RZ, RZ, 0, 5.9604644775390625e-08 ;  /* 0x00000001ff007431 */ /* 0x000fe200000001ff */
[----:B---3-5:R3:W5:Y:S04]  /*4ca0*/  @P1 LDG.E R41, desc[UR4][R10.64] ;  /* 0x000000040a291981 */ /* 0x028768000c1e1900 */
[----:B------:R-:W-:Y:S01]  /*4cb0*/  @!P1 PRMT R86, R0, 0x7610, R86 ;  /* 0x0000761000569816 */ /* 0x000fe20000000056 */
[----:B---3--:R-:W4:Y:S06]  /*4cc0*/  @!P1 LDC R41, c[0x0][0x880] ;  /* 0x00022000ff299b82 */ /* 0x008f2c0000000800 */
.L_x_90:
[----:B----45:R-:W-:Y:S01]  /*4cd0*/  @!P0 FSETP.EQ.AND P1, PT, R41, RZ, PT ;  /* 0x000000ff2900820b */ /* 0x030fe20003f22000 */
[----:B------:R-:W-:Y:S01]  /*4ce0*/  @!UPT UIADD3 URZ, UPT, UPT, URZ, URZ, URZ ;  /* 0x000000fffffff290 */ /* 0x000fe2000fffe0ff */
[----:B------:R-:W-:Y:S11]  /*4cf0*/  @!P0 BRA `(.L_x_91) ;  /* 0x0000000000188947 */ /* 0x000ff60003800000 */
[----:B------:R-:W-:Y:S02]  /*4d00*/  LOP3.LUT P0, RZ, R86, 0xff, RZ, 0xc0, !PT ;  /* 0x000000ff56ff7812 */ /* 0x000fe4000780c0ff */
[----:B------:R-:W-:Y:S04]  /*4d10*/  ISETP.NE.U32.AND P1, PT, R2, RZ, PT ;  /* 0x000000ff0200720c */ /* 0x000fe80003f25070 */
[----:B------:R-:W-:Y:S04]  /*4d20*/  ISETP.NE.AND.EX P1, PT, R3, RZ, PT, P1 ;  /* 0x000000ff0300720c */ /* 0x000fe80003f25310 */
[----:B------:R-:W-:Y:S03]  /*4d30*/  PLOP3.LUT P1, PT, P1, PT, PT, 0x8, 0x80 ;  /* 0x000000000080781c */ /* 0x000fe60000f2e170 */
[----:B------:R-:W-:Y:S11]  /*4d40*/  @P0 FSETP.EQ.AND P1, PT, R41, RZ, PT ;  /* 0x000000ff2900020b */ /* 0x000ff60003f22000 */
[----:B------:R-:W-:Y:S02]  /*4d50*/  @!UPT UIADD3 URZ, UPT, UPT, URZ, URZ, URZ ;  /* 0x000000fffffff290 */ /* 0x000fe4000fffe0ff */
.L_x_91:
[----:B------:R-:W3:Y:S01]  /*4d60*/  SYNCS.PHASECHK.TRANS64.TRYWAIT P2, [UR21+0x50], R9 ;  /* 0x00005009ff0075a7 */ /* 0x000ee20008041115 */
[----:B------:R-:W-:Y:S04]  /*4d70*/  ELECT P0, URZ, PT ;  /* 0x0000000000ff782f */ /* 0x000fe80003800000 */
[----:B------:R-:W-:Y:S11]  /*4d80*/  PLOP3.LUT P1, PT, P1, P0, PT, 0xf2, 0x2f ;  /* 0x00000000002f781c */ /* 0x000ff60000f21e72 */
[----:B------:R-:W-:Y:S02]  /*4d90*/  @!UPT UIADD3 URZ, UPT, UPT, URZ, URZ, URZ ;  /* 0x000000fffffff290 */ /* 0x000fe4000fffe0ff */
[----:B------:R-:W-:Y:S05]  /*4da0*/  @!P1 IADD3 R8, P0, PT, R16, 0x580, RZ ;  /* 0x0000058010089810 */ /* 0x000fea0007f1e0ff */
[----:B------:R-:W-:Y:S01]  /*4db0*/  @!P1 IMAD.X R6, RZ, RZ, R17, P0 ;  /* 0x000000ffff069224 */ /* 0x000fe200000e0611 */
[----:B---3--:R-:W-:Y:S07]  /*4dc0*/  @!P2 BRA `(.L_x_92) ;  /* 0x000000380074a947 */ /* 0x008fee0003800000 */
.L_x_156:
[----:B------:R-:W-:Y:S01]  /*4dd0*/  @!P1 R2UR UR5, R8 ;  /* 0x00000000080592ca */ /* 0x000fe200000e0000 */
[----:B------:R-:W-:Y:S01]  /*4de0*/  VOTEU.ALL UP0, P1 ;  /* 0x0000000000ff7886 */ /* 0x000fe20000800000 */
[----:B------:R-:W-:Y:S01]  /*4df0*/  @!P1 R2UR UR4, R6 ;  /* 0x00000000060492ca */ /* 0x000fe200000e0000 */
[----:B------:R-:W-:Y:S01]  /*4e00*/  UMOV UR16, 0x0 ;  /* 0x0000000000107882 */ /* 0x000fe20000000000 */
[----:B------:R-:W-:Y:S01]  /*4e10*/  UMOV UR17, 0x10000000 ;  /* 0x1000000000117882 */ /* 0x000fe20000000000 */
[----:B------:R-:W-:Y:S01]  /*4e20*/  UMOV UR28, UR36 ;  /* 0x00000024001c7c82 */ /* 0x000fe20008000000 */
[----:B------:R-:W-:Y:S01]  /*4e30*/  @!UP0 UIADD3 UR24, UPT, UPT, UR21, 0x200, URZ ;  /* 0x0000020015188890 */ /* 0x000fe2000fffe0ff */
[----:B--2---:R-:W-:Y:S01]  /*4e40*/  @!P1 IMAD.MOV.U32 R0, RZ, RZ, 0x1000 ;  /* 0x00001000ff009424 */ /* 0x004fe200078e00ff */
[----:B------:R-:W-:Y:S01]  /*4e50*/  @!UP0 UIADD3 UR10, UPT, UPT, UR26, 0x40, URZ ;  /* 0x000000401a0a8890 */ /* 0x000fe2000fffe0ff */
[----:B------:R-:W-:Y:S01]  /*4e60*/  VIADD R14, R14, 0x1 ;  /* 0x000000010e0e7836 */ /* 0x000fe20000000000 */
[----:B------:R-:W-:Y:S01]  /*4e70*/  @!UP0 UIADD3 UR8, UPT, UPT, UR21, 0xa00, URZ ;  /* 0x00000a0015088890 */ /* 0x000fe2000fffe0ff */
[----:B------:R-:W-:Y:S02]  /*4e80*/  VOTEU.ALL UP0, P1 ;  /* 0x0000000000ff7886 */ /* 0x000fe40000800000 */
[----:B------:R-:W-:Y:S01]  /*4e90*/  IMAD.U32 R10, RZ, RZ, UR5 ;  /* 0x00000005ff0a7e24 */ /* 0x000fe2000f8e00ff */
[----:B------:R-:W-:Y:S01]  /*4ea0*/  UMOV UR9, UR25 ;  /* 0x0000001900097c82 */ /* 0x000fe20008000000 */
[----:B------:R-:W-:Y:S01]  /*4eb0*/  IMAD.U32 R11, RZ, RZ, UR4 ;  /* 0x00000004ff0b7e24 */ /* 0x000fe2000f8e00ff */
[----:B------:R-:W-:Y:S01]  /*4ec0*/  UMOV UR11, UR27 ;  /* 0x0000001b000b7c82 */ /* 0x000fe20008000000 */
[----:B------:R-:W-:Y:S01]  /*4ed0*/  UMOV UR12, UR36 ;  /* 0x00000024000c7c82 */ /* 0x000fe20008000000 */
[----:B------:R-:W-:Y:S01]  /*4ee0*/  @!P1 R2UR UR4, R10 ;  /* 0x000000000a0492ca */ /* 0x000fe200000e0000 */
[----:B------:R-:W-:Y:S01]  /*4ef0*/  UPRMT UR6, UR46, 0x654, UR25 ;  /* 0x000006542e067896 */ /* 0x000fe20008000019 */
[----:B------:R-:W-:Y:S11]  /*4f00*/  @!P1 R2UR UR5, R11 ;  /* 0x000000000b0592ca */ /* 0x000ff600000e0000 */
[----:B------:R-:W-:Y:S02]  /*4f10*/  @!UPT UIADD3 URZ, UPT, UPT, URZ, URZ, URZ ;  /* 0x000000fffffff290 */ /* 0x000fe4000fffe0ff */
[----:B------:R2:W-:Y:S01]  /*4f20*/  @!UP0 UTMALDG.3D [UR24], [UR4], desc[UR16] ;  /* 0x00001018040085b4 */ /* 0x0005e20008011000 */
[----:B------:R-:W-:Y:S05]  /*4f30*/  VOTEU.ALL UP0, P1 ;  /* 0x0000000000ff7886 */ /* 0x000fea0000800000 */
[----:B------:R2:W-:Y:S01]  /*4f40*/  @!UP0 UTMALDG.3D [UR8], [UR4], desc[UR16] ;  /* 0x00001008040085b4 */ /* 0x0005e20008011000 */
[----:B------:R2:W-:Y:S01]  /*4f50*/  @!P1 SYNCS.ARRIVE.TRANS64.RED.A0TR RZ, [UR21+0x40], R0 ;  /* 0x00004000ffff99a7 */ /* 0x0005e20008300415 */
[----:B------:R-:W-:Y:S01]  /*4f60*/  SYNCS.ARRIVE.TRANS64.RED.A1T0 RZ, [UR6], RZ ;  /* 0x000000ffffff79a7 */ /* 0x000fe20008100406 */
[----:B------:R-:W3:Y:S02]  /*4f70*/  SYNCS.PHASECHK.TRANS64.TRYWAIT P0, [UR21+0x58], R9 ;  /* 0x00005809ff0075a7 */ /* 0x000ee40008001115 */
[----:B--23--:R-:W-:Y:S05]  /*4f80*/  @!P0 BRA `(.L_x_93) ;  /* 0x00000038001c8947 */ /* 0x00cfea0003800000 */
.L_x_158:
[----:B------:R-:W-:Y:S01]  /*4f90*/  UIADD3 UR24, UPT, UPT, UR13, UR63, URZ ;  /* 0x0000003f0d187290 */ /* 0x000fe2000fffe0ff */
[----:B------:R-:W-:Y:S01]  /*4fa0*/  @!P1 IADD3 R6, P0, PT, R16, 0x580, RZ ;  /* 0x0000058010069810 */ /* 0x000fe20007f1e0ff */
[----:B------:R-:W-:Y:S01]  /*4fb0*/  UPLOP3.LUT UP3, UPT, UPT, UPT, UPT, 0x80, 0x8 ;  /* 0x000000000008789c */ /* 0x000fe20003f6f070 */
[----:B------:R-:W-:Y:S01]  /*4fc0*/  R2UR UR28, R88 ;  /* 0x00000000581c72ca */ /* 0x000fe200000e0000 */
[----:B------:R-:W-:Y:S01]  /*4fd0*/  VOTEU.ALL UP0, P1 ;  /* 0x0000000000ff7886 */ /* 0x000fe20000800000 */
[----:B------:R-:W-:Y:S01]  /*4fe0*/  @!P1 R2UR UR5, R6 ;  /* 0x00000000060592ca */ /* 0x000fe200000e0000 */
[----:B--2---:R-:W-:Y:S01]  /*4ff0*/  @!P1 IMAD.X R0, RZ, RZ, R17, P0 ;  /* 0x000000ffff009224 */ /* 0x004fe200000e0611 */
[----:B------:R-:W-:Y:S01]  /*5000*/  UMOV UR6, 0x0 ;  /* 0x0000000000067882 */ /* 0x000fe20000000000 */
[----:B------:R-:W-:Y:S01]  /*5010*/  UMOV UR7, 0x10000000 ;  /* 0x1000000000077882 */ /* 0x000fe20000000000 */
[----:B------:R-:W-:Y:S01]  /*5020*/  @!UP0 UIADD3 UR18, UPT, UPT, UR26, 0x20, URZ ;  /* 0x000000201a128890 */ /* 0x000fe2000fffe0ff */
[----:B------:R-:W-:Y:S01]  /*5030*/  ISETP.NE.AND P0, PT, R14, 0x2, PT ;  /* 0x000000020e00780c */ /* 0x000fe20003f05270 */
[----:B------:R-:W-:Y:S01]  /*5040*/  @!UP0 UIADD3 UR16, UPT, UPT, UR21, 0x1200, URZ ;  /* 0x0000120015108890 */ /* 0x000fe2000fffe0ff */
[----:B------:R-:W-:Y:S01]  /*5050*/  @!P1 R2UR UR4, R0 ;  /* 0x00000000000492ca */ /* 0x000fe200000e0000 */
[----:B------:R-:W-:Y:S01]  /*5060*/  @!UP0 UIADD3 UR17, UPT, UPT, UR21, 0x48, URZ ;  /* 0x0000004815118890 */ /* 0x000fe2000fffe0ff */
[----:B------:R-:W-:Y:S01]  /*5070*/  SEL R0, RZ, 0x1, P0 ;  /* 0x00000001ff007807 */ /* 0x000fe20000000000 */
[----:B------:R-:W-:Y:S01]  /*5080*/  @!UP0 UIADD3 UR10, UPT, UPT, UR26, 0x60, URZ ;  /* 0x000000601a0a8890 */ /* 0x000fe2000fffe0ff */
[----:B------:R-:W-:Y:S01]  /*5090*/  LOP3.LUT R15, R15, 0x1, RZ, 0x3c, !PT ;  /* 0x000000010f0f7812 */ /* 0x000fe200078e3cff */
[----:B------:R-:W-:Y:S01]  /*50a0*/  @!UP0 UIADD3 UR8, UPT, UPT, UR21, 0x1a00, URZ ;  /* 0x00001a0015088890 */ /* 0x000fe2000fffe0ff */
[----:B------:R-:W-:Y:S01]  /*50b0*/  IMAD.U32 R8, RZ, RZ, UR5 ;  /* 0x00000005ff087e24 */ /* 0x000fe2000f8e00ff */
[----:B------:R-:W-:Y:S01]  /*50c0*/  VOTEU.ALL UP0, P1 ;  /* 0x0000000000ff7886 */ /* 0x000fe20000800000 */
[----:B------:R-:W-:Y:S01]  /*50d0*/  UMOV UR19, UR27 ;  /* 0x0000001b00137c82 */ /* 0x000fe20008000000 */
[----:B------:R-:W-:Y:S01]  /*50e0*/  UMOV UR20, UR36 ;  /* 0x0000002400147c82 */ /* 0x000fe20008000000 */
[----:B------:R-:W-:Y:S01]  /*50f0*/  UMOV UR11, UR27 ;  /* 0x0000001b000b7c82 */ /* 0x000fe20008000000 */
[----:B------:R-:W-:Y:S01]  /*5100*/  UMOV UR12, UR36 ;  /* 0x00000024000c7c82 */ /* 0x000fe20008000000 */
[----:B------:R-:W-:Y:S01]  /*5110*/  UMOV UR9, UR17 ;  /* 0x0000001100097c82 */ /* 0x000fe20008000000 */
[----:B------:R-:W-:Y:S01]  /*5120*/  IMAD.U32 R9, RZ, RZ, UR4 ;  /* 0x00000004ff097e24 */ /* 0x000fe2000f8e00ff */
[----:B------:R-:W-:Y:S01]  /*5130*/  @!P1 R2UR UR4, R8 ;  /* 0x00000000080492ca */ /* 0x000fe200000e0000 */
[----:B------:R-:W-:Y:S01]  /*5140*/  UMOV UR36, UR29 ;  /* 0x0000001d00247c82 */ /* 0x000fe20008000000 */
[----:B------:R-:W-:Y:S02]  /*5150*/  LOP3.LUT R13, R13, R0, RZ, 0x3c, !PT ;  /* 0x000000000d0d7212 */ /* 0x000fe400078e3cff */
[----:B------:R-:W-:Y:S02]  /*5160*/  @!P1 R2UR UR5, R9 ;  /* 0x00000000090592ca */ /* 0x000fe400000e0000 */
[----:B------:R-:W-:Y:S11]  /*5170*/  SEL R14, R14, RZ, P0 ;  /* 0x000000ff0e0e7207 */ /* 0x000ff60000000000 */
[----:B------:R2:W-:Y:S01]  /*5180*/  @!UP0 UTMALDG.3D [UR16], [UR4], desc[UR6] ;  /* 0x00000610040085b4 */ /* 0x0005e20008011000 */
[----:B------:R-:W-:Y:S05]  /*5190*/  VOTEU.ALL UP0, P1 ;  /* 0x0000000000ff7886 */ /* 0x000fea0000800000 */
[----:B------:R3:W-:Y:S01]  /*51a0*/  @!UP0 UTMALDG.3D [UR8], [UR4], desc[UR6] ;  /* 0x00000608040085b4 */ /* 0x0007e20008011000 */
[----:B------:R3:W-:Y:S01]  /*51b0*/  @!P1 SYNCS.ARRIVE.TRANS64.RED.A0TR RZ, [UR21+0x48], R7 ;  /* 0x00004807ffff99a7 */ /* 0x0007e20008300415 */
[----:B------:R-:W-:Y:S01]  /*51c0*/  SYNCS.ARRIVE.TRANS64.RED.A1T0 RZ, [UR37], RZ ;  /* 0x000000ffffff79a7 */ /* 0x000fe20008100425 */
[----:B--2---:R-:W-:Y:S01]  /*51d0*/  UIADD3 UR20, UPT, UPT, UR14, UR28, URZ ;  /* 0x0000001c0e147290 */ /* 0x004fe2000fffe0ff */
[----:B------:R-:W-:Y:S11]  /*51e0*/  BRA.U UP1, `(.L_x_94) ;  /* 0xfffffff101f07547 */ /* 0x000ff6000b83ffff */
[----:B------:R-:W-:-:S04]  /*51f0*/  SHF.L.U32 R3, R15, 0x1f, RZ ;  /* 0x0000001f0f037819 */ /* 0x000fc800000006ff */
[----:B------:R-:W2:Y:S02]  /*5200*/  SYNCS.PHASECHK.TRANS64.TRYWAIT P0, [UR21+0x50], R3 ;  /* 0x00005003ff0075a7 */ /* 0x000ea40008001115 */
[----:B--2---:R-:W-:Y:S05]  /*5210*/  @!P0 BRA `(.L_x_95) ;  /* 0x0000003400908947 */ /* 0x004fea0003800000 */
.L_x_160:
[----:B--2---:R-:W-:-:S07]  /*5220*/  MOV R0, UR21 ;  /* 0x0000001500007c02 */ /* 0x004fce0008000f00 */
.L_x_96:
[----:B--2---:R-:W-:-:S04]  /*5230*/  SHF.L.U32 R3, R15, 0x1f, RZ ;  /* 0x0000001f0f037819 */ /* 0x004fc800000006ff */
[----:B------:R2:W4:Y:S03]  /*5240*/  SYNCS.PHASECHK.TRANS64.TRYWAIT P0, [R0+URZ+0x58], R3 ;  /* 0x00005803000075a7 */ /* 0x00052600080011ff */
[----:B----4-:R-:W-:Y:S05]  /*5250*/  @!P0 NANOSLEEP.SYNCS 0x989680 ;  /* 0x009896800000895d */ /* 0x010fea0003900000 */
[----:B------:R-:W4:Y:S02]  /*5260*/  @!P0 SYNCS.PHASECHK.TRANS64 P0, [R0+URZ+0x58], R3 ;  /* 0x00005803000085a7 */ /* 0x000f2400080010ff */
[----:B-1-34-:R-:W-:Y:S05]  /*5270*/  @P0 EXIT ;  /* 0x000000000000094d */ /* 0x01afea0003800000 */
[----:B------:R-:W-:Y:S05]  /*5280*/  BRA `(.L_x_96) ;  /* 0xfffffffc00e87947 */ /* 0x000fea000383ffff */
.L_x_85:
[----:B------:R-:W-:-:S06]  /*5290*/  UISETP.GE.AND UP0, UPT, UR25, 0x4, UPT ;  /* 0x000000041900788c */ /* 0x000fcc000bf06270 */
[----:B------:R-:W-:-:S13]  /*52a0*/  PLOP3.LUT P0, PT, PT, PT, UP0, 0x80, 0x8 ;  /* 0x000000000008781c */ /* 0x000fda0003f0f008 */
[----:B------:R-:W-:Y:S05]  /*52b0*/  @!P0 EXIT ;  /* 0x000000000000894d */ /* 0x000fea0003800000 */
[----:B------:R-:W-:Y:S01]  /*52c0*/  BAR.SYNC.DEFER_BLOCKING 0x6, 0xa0 ;  /* 0x0182800000007b1d */ /* 0x000fe20000010000 */
[----:B------:R-:W-:Y:S01]  /*52d0*/  IMAD.SHL.U32 R4, R87, 0x200000, RZ ;  /* 0x0020000057047824 */ /* 0x000fe200078e00ff */
[----:B------:R-:W-:Y:S01]  /*52e0*/  CS2R R94, SRZ ;  /* 0x00000000005e7805 */ /* 0x000fe2000001ff00 */
[C---:B------:R-:W-:Y:S01]  /*52f0*/  IMAD.SHL.U32 R85, R97.reuse, 0x20, RZ ;  /* 0x0000002061557824 */ /* 0x040fe200078e00ff */
[----:B------:R-:W-:Y:S01]  /*5300*/  CS2R R92, SRZ ;  /* 0x00000000005c7805 */ /* 0x000fe2000001ff00 */
[C---:B------:R-:W-:Y:S01]  /*5310*/  IMAD.U32 R37, R97.reuse, 0x10000, RZ ;  /* 0x0001000061257824 */ /* 0x040fe200078e00ff */
[----:B------:R-:W-:Y:S02]  /*5320*/  UMOV UR44, 0x400 ;  /* 0x00000400002c7882 */ /* 0x000fe40000000000 */
[----:B------:R-:W1:Y:S01]  /*5330*/  LDC.64 R82, c[0x0][0x8b0] ;  /* 0x00022c00ff527b82 */ /* 0x000e620000000a00 */
[----:B------:R-:W-:Y:S01]  /*5340*/  ULEA UR44, UR46, UR44, 0x18 ;  /* 0x0000002c2e2c7291 */ /* 0x000fe2000f8ec0ff */
[----:B------:R-:W-:Y:S01]  /*5350*/  IMAD.SHL.U32 R5, R97, 0x4, RZ ;  /* 0x0000000461057824 */ /* 0x000fe200078e00ff */
[----:B------:R-:W-:Y:S01]  /*5360*/  LOP3.LUT R4, R4, 0x200000, RZ, 0xc0, !PT ;  /* 0x0020000004047812 */ /* 0x000fe200078ec0ff */
[----:B------:R-:W-:Y:S01]  /*5370*/  IMAD.SHL.U32 R7, R87, 0x400, RZ ;  /* 0x0000040057077824 */ /* 0x000fe200078e00ff */
[C---:B------:R-:W-:Y:S01]  /*5380*/  LOP3.LUT R6, R85.reuse, 0x80, RZ, 0xc0, !PT ;  /* 0x0000008055067812 */ /* 0x040fe200078ec0ff */
[----:B------:R-:W-:Y:S01]  /*5390*/  UIADD3 UR4, UPT, UPT, UR44, 0x2200, URZ ;  /* 0x000022002c047890 */ /* 0x000fe2000fffe0ff */
[C---:B------:R-:W-:Y:S01]  /*53a0*/  LOP3.LUT R84, R85.reuse, 0xb60, RZ, 0xc0, !PT ;  /* 0x00000b6055547812 */ /* 0x040fe200078ec0ff */
[----:B------:R-:W2:Y:S01]  /*53b0*/  LDC.64 R80, c[0x0][0x8a8] ;  /* 0x00022a00ff507b82 */ /* 0x000ea20000000a00 */
[----:B------:R-:W-:Y:S01]  /*53c0*/  LOP3.LUT R37, R4, 0x400000, R37, 0xf8, !PT ;  /* 0x0040000004257812 */ /* 0x000fe200078ef825 */
[----:B------:R-:W-:Y:S01]  /*53d0*/  IMAD.MOV.U32 R36, RZ, RZ, RZ ;  /* 0x000000ffff247224 */ /* 0x000fe200078e00ff */
[----:B------:R-:W-:Y:S01]  /*53e0*/  LOP3.LUT R5, R6, 0x10, R5, 0xf8, !PT ;  /* 0x0000001006057812 */ /* 0x000fe200078ef805 */
[----:B------:R-:W-:Y:S01]  /*53f0*/  IMAD.MOV.U32 R91, RZ, RZ, RZ ;  /* 0x000000ffff5b7224 */ /* 0x000fe200078e00ff */
[----:B------:R-:W-:Y:S01]  /*5400*/  LOP3.LUT R84, R84, 0x400, R7, 0xf8, !PT ;  /* 0x0000040054547812 */ /* 0x000fe200078ef807 */
[----:B------:R-:W-:Y:S01]  /*5410*/  IMAD.U32 R96, RZ, RZ, UR4 ;  /* 0x00000004ff607e24 */ /* 0x000fe2000f8e00ff */
[----:B------:R-:W-:Y:S01]  /*5420*/  LOP3.LUT P0, RZ, R85, 0x80, RZ, 0xc0, !PT ;  /* 0x0000008055ff7812 */ /* 0x000fe2000780c0ff */
[----:B------:R-:W3:Y:S01]  /*5430*/  LDCU UR58, c[0x0][0x370] ;  /* 0x00006e00ff3a77ac */ /* 0x000ee20008000800 */
[----:B------:R-:W4:Y:S01]  /*5440*/  LDS R0, [UR44+0x120] ;  /* 0x0001202cff007984 */ /* 0x000f220008000800 */
[----:B------:R-:W-:-:S02]  /*5450*/  LOP3.LUT R84, R84, R5, RZ, 0xfc, !PT ;  /* 0x0000000554547212 */ /* 0x000fc400078efcff */
[----:B------:R-:W-:Y:S01]  /*5460*/  P2R R4, PR, RZ, 0x1 ;  /* 0x00000001ff047803 */ /* 0x000fe20000000000 */
[----:B------:R-:W1:Y:S01]  /*5470*/  LDCU UR43, c[0x0][0xb0c] ;  /* 0x00016180ff2b77ac */ /* 0x000e620008000800 */
[----:B------:R-:W-:Y:S01]  /*5480*/  LOP3.LUT R97, R97, 0x60, RZ, 0xc0, !PT ;  /* 0x0000006061617812 */ /* 0x000fe200078ec0ff */
[----:B------:R-:W1:Y:S01]  /*5490*/  LDCU UR39, c[0x0][0xb30] ;  /* 0x00016600ff2777ac */ /* 0x000e620008000800 */
[----:B------:R-:W1:Y:S01]  /*54a0*/  LDCU.64 UR56, c[0x0][0x888] ;  /* 0x00011100ff3877ac */ /* 0x000e620008000a00 */
[----:B------:R-:W1:Y:S01]  /*54b0*/  LDCU.64 UR40, c[0x0][0xb28] ;  /* 0x00016500ff2877ac */ /* 0x000e620008000a00 */
[----:B------:R-:W1:Y:S01]  /*54c0*/  LDCU.64 UR60, c[0x0][0x890] ;  /* 0x00011200ff3c77ac */ /* 0x000e620008000a00 */
[----:B------:R-:W1:Y:S01]  /*54d0*/  LDCU.128 UR52, c[0x0][0xb10] ;  /* 0x00016200ff3477ac */ /* 0x000e620008000c00 */
[----:B------:R-:W1:Y:S01]  /*54e0*/  LDCU UR47, c[0x0][0x374] ;  /* 0x00006e80ff2f77ac */ /* 0x000e620008000800 */
[----:B------:R-:W-:Y:S01]  /*54f0*/  UIADD3 UR62, UPT, UPT, UR44, 0x200, URZ ;  /* 0x000002002c3e7890 */ /* 0x000fe2000fffe0ff */
[----:B-1234-:R-:W-:-:S11]  /*5500*/  IMAD.IADD R37, R0, 0x1, R37 ;  /* 0x0000000100257824 */ /* 0x01efd600078e0225 */
.L_x_122:
[C---:B------:R-:W-:Y:S02]  /*5510*/  LEA R3, R91.reuse, UR44, 0x3 ;  /* 0x0000002c5b037c11 */ /* 0x040fe4000f8e18ff */
[----:B------:R-:W-:Y:S02]  /*5520*/  SHF.L.U32 R0, R94, 0x1f, RZ ;  /* 0x0000001f5e007819 */ /* 0x000fe400000006ff */
[----:B------:R-:W-:Y:S02]  /*5530*/  LEA R5, R91, UR44, 0x4 ;  /* 0x0000002c5b057c11 */ /* 0x000fe4000f8e20ff */
[----:B-1----:R-:W1:Y:S02]  /*5540*/  SYNCS.PHASECHK.TRANS64.TRYWAIT P0, [R3+URZ+0x70], R0 ;  /* 0x00007000030075a7 */ /* 0x002e6400080011ff */
[----:B-1----:R-:W-:Y:S05]  /*5550*/  @!P0 BRA `(.L_x_97) ;  /* 0x0000003000d88947 */ /* 0x002fea0003800000 */
.L_x_161:
        /* <DEDUP_REMOVED lines=11> */
[----:B------:R-:W-:Y:S01]  /*5610*/  PLOP3.LUT P0, PT, PT, PT, UP1, 0x80, 0x8 ;  /* 0x000000000008781c */ /* 0x000fe20003f0f018 */
[----:B------:R-:W-:Y:S11]  /*5620*/  UP2UR UR45, UPR, URZ, 0x2 ;  /* 0x00000002ff2d7883 */ /* 0x000ff60008000000 */
[----:B------:R-:W-:Y:S01]  /*5630*/  @!UPT UIADD3 URZ, UPT, UPT, URZ, URZ, URZ ;  /* 0x000000fffffff290 */ /* 0x000fe2000fffe0ff */
[----:B-1----:R-:W-:Y:S02]  /*5640*/  @P0 SHF.R.U32.HI R0, RZ, 0x10, R5 ;  /* 0x00000010ff000819 */ /* 0x002fe40000011605 */
        /* <DEDUP_REMOVED lines=12> */
[----:B------:R-:W2:Y:S01]  /*5710*/  LDCU UR12, c[0x0][0xb20] ;  /* 0x00016400ff0c77ac */ /* 0x000ea20008000800 */
[----:B------:R-:W-:Y:S02]  /*5720*/  UIMAD.WIDE.U32 UR4, UR47, UR55, URZ ;  /* 0x000000372f0472a5 */ /* 0x000fe4000f8e00ff */
[----:B------:R-:W-:Y:S02]  /*5730*/  UIMAD.WIDE.U32 UR6, UR58, UR52, URZ ;  /* 0x000000343a0672a5 */ /* 0x000fe4000f8e00ff */
[----:B------:R-:W-:Y:S02]  /*5740*/  UISETP.NE.AND UP0, UPT, UR54, 0x1, UPT ;  /* 0x000000013600788c */ /* 0x000fe4000bf05270 */
[----:B------:R-:W-:Y:S02]  /*5750*/  UIMAD.WIDE.U32 UR8, UR37, UR55, URZ ;  /* 0x00000037250872a5 */ /* 0x000fe4000f8e00ff */
[----:B------:R-:W-:Y:S02]  /*5760*/  UIMAD.WIDE.U32 UR10, UR38, UR52, URZ ;  /* 0x00000034260a72a5 */ /* 0x000fe4000f8e00ff */
[----:B------:R-:W-:Y:S02]  /*5770*/  UISETP.NE.AND UP1, UPT, UR43, 0x1, UPT ;  /* 0x000000012b00788c */ /* 0x000fe4000bf25270 */
[----:B------:R-:W-:Y:S01]  /*5780*/  UISETP.NE.AND UP2, UPT, UR42, 0x1, UPT ;  /* 0x000000012a00788c */ /* 0x000fe2000bf45270 */
[----:B------:R-:W-:Y:S02]  /*5790*/  UMOV UR4, UR5 ;  /* 0x0000000500047c82 */ /* 0x000fe40008000000 */
[----:B--2---:R-:W-:Y:S03]  /*57a0*/  USHF.R.U32.HI UR5, URZ, UR12, UR4 ;  /* 0x0000000cff057299 */ /* 0x004fe60008011604 */
[----:B------:R-:W-:Y:S02]  /*57b0*/  UMOV UR4, UR7 ;  /* 0x0000000700047c82 */ /* 0x000fe40008000000 */
[----:B------:R-:W-:Y:S02]  /*57c0*/  USHF.R.U32.HI UR7, URZ, UR53, UR4 ;  /* 0x00000035ff077299 */ /* 0x000fe40008011604 */
[----:B------:R-:W-:Y:S02]  /*57d0*/  USEL UR4, UR47, UR5, !UP0 ;  /* 0x000000052f047287 */ /* 0x000fe4000c000000 */
[----:B------:R-:W-:Y:S01]  /*57e0*/  USEL UR7, UR58, UR7, !UP1 ;  /* 0x000000073a077287 */ /* 0x000fe2000c800000 */
[----:B------:R-:W-:Y:S01]  /*57f0*/  UMOV UR5, UR9 ;  /* 0x0000000900057c82 */ /* 0x000fe20008000000 */
[----:B------:R-:W-:Y:S02]  /*5800*/  UIMAD.WIDE.U32 UR8, UR4, UR40, URZ ;  /* 0x00000028040872a5 */ /* 0x000fe4000f8e00ff */
[----:B------:R-:W-:Y:S03]  /*5810*/  USHF.R.U32.HI UR6, URZ, UR12, UR5 ;  /* 0x0000000cff067299 */ /* 0x000fe60008011605 */
[----:B------:R-:W-:Y:S01]  /*5820*/  UMOV UR5, UR11 ;  /* 0x0000000b00057c82 */ /* 0x000fe20008000000 */
[----:B------:R-:W-:Y:S02]  /*5830*/  UIMAD.WIDE.U32 UR10, UR7, UR40, URZ ;  /* 0x00000028070a72a5 */ /* 0x000fe4000f8e00ff */
[----:B------:R-:W-:Y:S02]  /*5840*/  USHF.R.U32.HI UR12, URZ, UR53, UR5 ;  /* 0x00000035ff0c7299 */ /* 0x000fe40008011605 */
[----:B------:R-:W-:Y:S01]  /*5850*/  USEL UR6, UR37, UR6, !UP0 ;  /* 0x0000000625067287 */ /* 0x000fe2000c000000 */
[----:B------:R-:W-:Y:S02]  /*5860*/  UMOV UR5, UR9 ;  /* 0x0000000900057c82 */ /* 0x000fe40008000000 */
[----:B------:R-:W-:Y:S01]  /*5870*/  UMOV UR10, UR11 ;  /* 0x0000000b000a7c82 */ /* 0x000fe20008000000 */
[----:B------:R-:W-:Y:S02]  /*5880*/  @UP2 USHF.R.U32.HI UR4, URZ, UR41, UR5 ;  /* 0x00000029ff042299 */ /* 0x000fe40008011605 */
[----:B------:R-:W-:Y:S02]  /*5890*/  @UP2 USHF.R.U32.HI UR7, URZ, UR41, UR10 ;  /* 0x00000029ff072299 */ /* 0x000fe4000801160a */
[----:B------:R-:W-:Y:S02]  /*58a0*/  UIMAD UR4, UR42, UR4, URZ ;  /* 0x000000042a0472a4 */ /* 0x000fe4000f8e02ff */
[----:B------:R-:W-:Y:S02]  /*58b0*/  UIMAD.WIDE.U32 UR10, UR6, UR40, URZ ;  /* 0x00000028060a72a5 */ /* 0x000fe4000f8e00ff */
[----:B------:R-:W-:Y:S02]  /*58c0*/  USEL UR5, UR38, UR12, !UP1 ;  /* 0x0000000c26057287 */ /* 0x000fe4000c800000 */
[----:B------:R-:W-:Y:S02]  /*58d0*/  UIMAD UR8, UR42, UR7, URZ ;  /* 0x000000072a0872a4 */ /* 0x000fe4000f8e02ff */
[----:B------:R-:W-:Y:S03]  /*58e0*/  UISETP.GE.AND UP0, UPT, UR6, UR4, UPT ;  /* 0x000000040600728c */ /* 0x000fe6000bf06270 */
[----:B------:R-:W-:Y:S01]  /*58f0*/  UMOV UR4, UR11 ;  /* 0x0000000b00047c82 */ /* 0x000fe20008000000 */
[----:B------:R-:W-:Y:S02]  /*5900*/  UISETP.GE.OR UP0, UPT, UR5, UR8, UP0 ;  /* 0x000000080500728c */ /* 0x000fe40008706670 */
[----:B------:R-:W-:Y:S02]  /*5910*/  USHF.R.U32.HI UR4, URZ, UR41, UR4 ;  /* 0x00000029ff047299 */ /* 0x000fe40008011604 */
[----:B------:R-:W-:Y:S02]  /*5920*/  UIMAD.WIDE.U32 UR8, UR5, UR40, URZ ;  /* 0x00000028050872a5 */ /* 0x000fe4000f8e00ff */
[----:B------:R-:W-:Y:S02]  /*5930*/  USEL UR11, UR6, UR4, !UP2 ;  /* 0x00000004060b7287 */ /* 0x000fe4000d000000 */
[----:B------:R-:W-:Y:S02]  /*5940*/  UIADD3 UR8, UPT, UPT, -UR5, URZ, URZ ;  /* 0x000000ff05087290 */ /* 0x000fe4000fffe1ff */
[----:B------:R-:W-:Y:S01]  /*5950*/  UIADD3 UR10, UPT, UPT, -UR11, URZ, URZ ;  /* 0x000000ff0b0a7290 */ /* 0x000fe2000fffe1ff */
[----:B------:R-:W-:Y:S01]  /*5960*/  @!UP0 UMOV UR4, UR9 ;  /* 0x0000000900048c82 */ /* 0x000fe20008000000 */
[----:B------:R-:W-:Y:S02]  /*5970*/  UIADD3 UR9, UPT, UPT, -UR6, URZ, URZ ;  /* 0x000000ff06097290 */ /* 0x000fe4000fffe1ff */
[----:B------:R-:W-:Y:S02]  /*5980*/  @!UP0 USHF.R.U32.HI UR4, URZ, UR41, UR4 ;  /* 0x00000029ff048299 */ /* 0x000fe40008011604 */
[----:B------:R-:W-:Y:S02]  /*5990*/  UIMAD UR10, UR42, UR10, UR6 ;  /* 0x0000000a2a0a72a4 */ /* 0x000fe4000f8e0206 */
[----:B------:R-:W-:Y:S04]  /*59a0*/  @!UP0 USEL UR4, UR5, UR4, !UP2 ;  /* 0x0000000405048287 */ /* 0x000fe8000d000000 */
[----:B------:R-:W-:Y:S02]  /*59b0*/  @!UP0 UIMAD UR10, UR7, UR10, UR4 ;  /* 0x0000000a070a82a4 */ /* 0x000fe4000f8e0204 */
[----:B------:R-:W-:Y:S02]  /*59c0*/  @!UP0 UIADD3 UR11, UPT, UPT, UR11, -UR4, URZ ;  /* 0x800000040b0b8290 */ /* 0x000fe4000fffe0ff */
[----:B------:R-:W-:Y:S02]  /*59d0*/  UIMAD UR7, UR43, UR8, UR38 ;  /* 0x000000082b0772a4 */ /* 0x000fe4000f8e0226 */
[----:B------:R-:W-:Y:S02]  /*59e0*/  @!UP0 UIMAD UR6, UR11, UR42, UR5 ;  /* 0x0000002a0b0682a4 */ /* 0x000fe4000f8e0205 */
[----:B------:R-:W-:Y:S01]  /*59f0*/  UIMAD UR4, UR54, UR9, UR37 ;  /* 0x00000009360472a4 */ /* 0x000fe2000f8e0225 */
[----:B------:R-:W-:Y:S02]  /*5a00*/  @!UP0 UMOV UR5, UR10 ;  /* 0x0000000a00058c82 */ /* 0x000fe40008000000 */
[----:B------:R-:W-:Y:S02]  /*5a10*/  UIMAD UR38, UR5, UR43, UR7 ;  /* 0x0000002b052672a4 */ /* 0x000fe4000f8e0207 */
[----:B------:R-:W-:Y:S11]  /*5a20*/  UIMAD UR37, UR6, UR54, UR4 ;  /* 0x00000036062572a4 */ /* 0x000ff6000f8e0204 */
[----:B------:R-:W-:Y:S01]  /*5a30*/  @!UPT UIADD3 URZ, UPT, UPT, URZ, URZ, URZ ;  /* 0x000000fffffff290 */ /* 0x000fe2000fffe0ff */
.L_x_98:
[----:B------:R-:W-:Y:S01]  /*5a40*/  UISETP.NE.AND UP0, UPT, UR39, 0x1, UPT ;  /* 0x000000012700788c */ /* 0x000fe2000bf05270 */
[----:B------:R-:W-:Y:S01]  /*5a50*/  IADD3 R91, PT, PT, R91, 0x1, RZ ;  /* 0x000000015b5b7810 */ /* 0x000fe20007ffe0ff */
[----:B------:R-:W-:Y:S02]  /*5a60*/  USHF.L.U32 UR50, UR20, 0x6, URZ ;  /* 0x0000000614327899 */ /* 0x000fe400080006ff */
[----:B------:R-:W-:Y:S07]  /*5a70*/  USHF.L.U32 UR49, UR24, 0x7, URZ ;  /* 0x0000000718317899 */ /* 0x000fee00080006ff */
[----:B------:R-:W2:Y:S01]  /*5a80*/  @!UP0 LDCU.128 UR12, c[0x0][0xb10] ;  /* 0x00016200ff0c87ac */ /* 0x000ea20008000c00 */
[----:B------:R-:W3:Y:S01]  /*5a90*/  @!UP0 LDCU UR5, c[0x0][0xb0c] ;  /* 0x00016180ff0587ac */ /* 0x000ee20008000800 */
[----:B------:R-:W4:Y:S01]  /*5aa0*/  @!UP0 LDCU UR10, c[0x0][0xb20] ;  /* 0x00016400ff0a87ac */ /* 0x000f220008000800 */
[----:B--2---:R-:W-:Y:S02]  /*5ab0*/  UIMAD.WIDE.U32 UR8, UR38, UR12, URZ ;  /* 0x0000000c260872a5 */ /* 0x004fe4000f8e00ff */
[----:B------:R-:W-:Y:S02]  /*5ac0*/  UIMAD.WIDE.U32 UR6, UR37, UR15, URZ ;  /* 0x0000000f250672a5 */ /* 0x000fe4000f8e00ff */
[----:B------:R-:W-:Y:S03]  /*5ad0*/  @!UP0 UISETP.NE.AND UP1, UPT, UR14, 0x1, UPT ;  /* 0x000000010e00888c */ /* 0x000fe6000bf25270 */
[----:B------:R-:W-:Y:S01]  /*5ae0*/  @!UP0 UMOV UR4, UR9 ;  /* 0x0000000900048c82 */ /* 0x000fe20008000000 */
[----:B---3--:R-:W-:Y:S02]  /*5af0*/  @!UP0 UISETP.NE.AND UP2, UPT, UR5, 0x1, UPT ;  /* 0x000000010500888c */ /* 0x008fe4000bf45270 */
[----:B------:R-:W-:Y:S01]  /*5b00*/  @!UP0 USHF.R.U32.HI UR4, URZ, UR13, UR4 ;  /* 0x0000000dff048299 */ /* 0x000fe20008011604 */
[----:B------:R-:W-:Y:S02]  /*5b10*/  @!UP0 UMOV UR6, UR7 ;  /* 0x0000000700068c82 */ /* 0x000fe40008000000 */
[----:B----4-:R-:W-:Y:S02]  /*5b20*/  @!UP0 USHF.R.U32.HI UR6, URZ, UR10, UR6 ;  /* 0x0000000aff068299 */ /* 0x010fe40008011606 */
[----:B------:R-:W-:Y:S02]  /*5b30*/  @!UP0 USEL UR7, UR38, UR4, !UP2 ;  /* 0x0000000426078287 */ /* 0x000fe4000d000000 */
[----:B------:R-:W-:Y:S04]  /*5b40*/  @!UP0 USEL UR6, UR37, UR6, !UP1 ;  /* 0x0000000625068287 */ /* 0x000fe8000c800000 */
[----:B------:R-:W-:Y:S02]  /*5b50*/  @!UP0 UIADD3 UR4, UPT, UPT, -UR7, UR6, URZ ;  /* 0x0000000607048290 */ /* 0x000fe4000fffe1ff */
[----:B------:R-:W-:Y:S02]  /*5b60*/  @!UP0 UIADD3 UR6, UPT, UPT, UR7, -UR6, URZ ;  /* 0x8000000607068290 */ /* 0x000fe4000fffe0ff */
[----:B------:R-:W-:Y:S02]  /*5b70*/  @!UP0 UIMAD UR38, UR4, UR5, UR38 ;  /* 0x00000005042682a4 */ /* 0x000fe4000f8e0226 */
[----:B------:R-:W-:Y:S02]  /*5b80*/  @!UP0 UIMAD UR37, UR6, UR14, UR37 ;  /* 0x0000000e062582a4 */ /* 0x000fe4000f8e0225 */
[----:B------:R-:W-:Y:S09]  /*5b90*/  ULOP3.LUT UP0, URZ, UR62, 0x90, URZ, 0xc0, !UPT ;  /* 0x000000903eff7892 */ /* 0x000ff2000f80c0ff */
[----:B------:R-:W-:Y:S05]  /*5ba0*/  BRA.U !UP0, `(.L_x_99) ;  /* 0x0000000108407547 */ /* 0x000fea000b800000 */
[----:B------:R-:W2:Y:S01]  /*5bb0*/  LDCU.64 UR8, c[0x4][0x80] ;  /* 0x01001000ff0877ac */ /* 0x000ea20008000a00 */
[----:B------:R-:W-:Y:S01]  /*5bc0*/  MOV R3, 0x0 ;  /* 0x0000000000037802 */ /* 0x000fe20000000f00 */
[----:B------:R-:W-:Y:S02]  /*5bd0*/  HFMA2 R12, -RZ, RZ, 0, 5.9604644775390625e-08 ;  /* 0x00000001ff0c7431 */ /* 0x000fe400000001ff */
[----:B------:R-:W-:Y:S02]  /*5be0*/  IMAD.MOV.U32 R8, RZ, RZ, 0x70 ;  /* 0x00000070ff087424 */ /* 0x000fe400078e00ff */
[----:B------:R-:W-:Y:S01]  /*5bf0*/  IMAD.MOV.U32 R13, RZ, RZ, RZ ;  /* 0x000000ffff0d7224 */ /* 0x000fe200078e00ff */
[----:B------:R-:W3:Y:S01]  /*5c00*/  LDCU.64 UR6, c[0x4][0x88] ;  /* 0x01001100ff0677ac */ /* 0x000ee20008000a00 */
[----:B------:R-:W4:Y:S01]  /*5c10*/  LDC.64 R2, c[0x4][R3] ;  /* 0x0100000003027b82 */ /* 0x000f220000000a00 */
[----:B------:R-:W1:Y:S01]  /*5c20*/  LDCU.64 UR4, c[0x4][0x8] ;  /* 0x01000100ff0477ac */ /* 0x000e620008000a00 */
[----:B--2---:R-:W-:Y:S01]  /*5c30*/  MOV R5, UR9 ;  /* 0x0000000900057c02 */ /* 0x004fe20008000f00 */
[----:B------:R-:W-:Y:S01]  /*5c40*/  IMAD.U32 R4, RZ, RZ, UR8 ;  /* 0x00000008ff047e24 */ /* 0x000fe2000f8e00ff */
[----:B---3--:R-:W-:Y:S01]  /*5c50*/  MOV R7, UR7 ;  /* 0x0000000700077c02 */ /* 0x008fe20008000f00 */
[----:B------:R-:W-:Y:S01]  /*5c60*/  IMAD.U32 R6, RZ, RZ, UR6 ;  /* 0x00000006ff067e24 */ /* 0x000fe2000f8e00ff */
[----:B-1----:R-:W-:Y:S01]  /*5c70*/  MOV R11, UR5 ;  /* 0x00000005000b7c02 */ /* 0x002fe20008000f00 */
[----:B------:R-:W-:Y:S02]  /*5c80*/  IMAD.U32 R10, RZ, RZ, UR4 ;  /* 0x00000004ff0a7e24 */ /* 0x000fe4000f8e00ff */
[----:B------:R-:W-:Y:S07]  /*5c90*/  LEPC R20, `(.L_x_99) ;  /* 0x000000001014794e */ /* 0x000fee0000000000 */
[----:B----45:R-:W-:Y:S05]  /*5ca0*/  CALL.ABS.NOINC R2 ;  /* 0x0000000002007343 */ /* 0x030fea0003c00000 */
.L_x_99:
[----:B------:R-:W-:Y:S01]  /*5cb0*/  LOP3.LUT P0, RZ, R96, 0x90, RZ, 0xc0, !PT ;  /* 0x0000009060ff7812 */ /* 0x000fe2000780c0ff */
[----:B------:R-:W-:Y:S11]  /*5cc0*/  BSSY.RECONVERGENT B6, `(.L_x_100) ;  /* 0x0000013000067945 */ /* 0x000ff60003800200 */
[----:B------:R-:W-:Y:S01]  /*5cd0*/  @!UPT UIADD3 URZ, UPT, UPT, URZ, URZ, URZ ;  /* 0x000000fffffff290 */ /* 0x000fe2000fffe0ff */
[----:B------:R-:W-:Y:S05]  /*5ce0*/  @!P0 BRA `(.L_x_101) ;  /* 0x0000000000408947 */ /* 0x000fea0003800000 */
        /* <DEDUP_REMOVED lines=16> */
.L_x_101:
[----:B------:R-:W-:Y:S05]  /*5df0*/  BSYNC.RECONVERGENT B6 ;  /* 0x0000000000067941 */ /* 0x000fea0003800200 */
.L_x_100:
[----:B------:R-:W-:Y:S01]  /*5e00*/  R2UR UR4, R89 ;  /* 0x00000000590472ca */ /* 0x000fe200000e0000 */
[----:B------:R-:W-:Y:S01]  /*5e10*/  UISETP.NE.U32.AND UP0, UPT, UR60, URZ, UPT ;  /* 0x000000ff3c00728c */ /* 0x000fe2000bf05070 */
[----:B------:R-:W-:Y:S02]  /*5e20*/  ISETP.NE.U32.AND P4, PT, R82, RZ, PT ;  /* 0x000000ff5200720c */ /* 0x000fe40003f85070 */
[----:B------:R-:W-:Y:S01]  /*5e30*/  ISETP.NE.U32.AND P2, PT, RZ, UR56, PT ;  /* 0x00000038ff007c0c */ /* 0x000fe2000bf45070 */
[----:B------:R-:W-:Y:S01]  /*5e40*/  UISETP.NE.AND.EX UP1, UPT, UR61, URZ, UPT, UP0 ;  /* 0x000000ff3d00728c */ /* 0x000fe2000bf25300 */
[----:B------:R-:W-:Y:S01]  /*5e50*/  ISETP.NE.AND.EX P4, PT, R83, RZ, PT, P4 ;  /* 0x000000ff5300720c */ /* 0x000fe20003f85340 */
[----:B------:R-:W-:Y:S01]  /*5e60*/  UPLOP3.LUT UP0, UPT, UPT, UPT, UPT, 0x40, 0x4 ;  /* 0x000000000004789c */ /* 0x000fe20003f0e870 */
[----:B------:R-:W-:Y:S05]  /*5e70*/  ISETP.NE.AND.EX P2, PT, RZ, UR57, PT, P2 ;  /* 0x00000039ff007c0c */ /* 0x000fea000bf45320 */
[----:B------:R-:W-:Y:S06]  /*5e80*/  UISETP.NE.AND UP2, UPT, UR4, URZ, UPT ;  /* 0x000000ff0400728c */ /* 0x000fec000bf45270 */
[----:B------:R-:W-:Y:S05]  /*5e90*/  PLOP3.LUT P1, PT, PT, PT, UP2, 0x80, 0x8 ;  /* 0x000000000008781c */ /* 0x000fea0003f2f028 */
[----:B------:R-:W-:Y:S06]  /*5ea0*/  @UP2 UPLOP3.LUT UP0, UPT, UPT, UPT, UP1, 0x80, 0x8 ;  /* 0x000000000008289c */ /* 0x000fec0003f0f010 */
[----:B------:R-:W-:Y:S01]  /*5eb0*/  PLOP3.LUT P0, PT, PT, PT, UP0, 0x80, 0x8 ;  /* 0x000000000008781c */ /* 0x000fe20003f0f008 */
[----:B------:R-:W-:Y:S01]  /*5ec0*/  @!UPT UIADD3 URZ, UPT, UPT, URZ, URZ, URZ ;  /* 0x000000fffffff290 */ /* 0x000fe2000fffe0ff */
[----:B------:R-:W-:Y:S11]  /*5ed0*/  BRA.U !UP1, `(.L_x_102) ;  /* 0x00000001093c7547 */ /* 0x000ff6000b800000 */
[----:B------:R-:W-:Y:S01]  /*5ee0*/  UISETP.NE.U32.AND UP0, UPT, UR56, URZ, UPT ;  /* 0x000000ff3800728c */ /* 0x000fe2000bf05070 */
[----:B-1----:R-:W-:Y:S01]  /*5ef0*/  HFMA2 R0, -RZ, RZ, 0, 5.9604644775390625e-08 ;  /* 0x00000001ff007431 */ /* 0x002fe200000001ff */
[----:B------:R-:W1:Y:S01]  /*5f00*/  LDCU.64 UR8, c[0x0][0x358] ;  /* 0x00006b00ff0877ac */ /* 0x000e620008000a00 */
[----:B------:R-:W-:Y:S01]  /*5f10*/  IMAD.MOV.U32 R86, RZ, RZ, 0x1 ;  /* 0x00000001ff567424 */ /* 0x000fe200078e00ff */
[----:B------:R-:W-:Y:S06]  /*5f20*/  UISETP.NE.AND.EX UP0, UPT, UR57, URZ, UPT, UP0 ;  /* 0x000000ff3900728c */ /* 0x000fec000bf05300 */
[----:B------:R-:W-:Y:S05]  /*5f30*/  PLOP3.LUT P3, PT, PT, PT, UP0, 0x80, 0x8 ;  /* 0x000000000008781c */ /* 0x000fea0003f6f008 */
[----:B------:R-:W2:Y:S01]  /*5f40*/  @UP0 LDCU.64 UR4, c[0x0][0x888] ;  /* 0x00011100ff0407ac */ /* 0x000ea20008000a00 */
[----:B------:R-:W-:Y:S07]  /*5f50*/  @UP0 UIMAD UR6, UR36, UR60, URZ ;  /* 0x0000003c240602a4 */ /* 0x000fee000f8e02ff */
[----:B------:R-:W-:Y:S01]  /*5f60*/  @!P3 PRMT R86, R0, 0x7610, R86 ;  /* 0x000076100056b816 */ /* 0x000fe20000000056 */
[----:B--2---:R-:W-:Y:S06]  /*5f70*/  @UP0 UIMAD.WIDE UR4, UR6, 0x4, UR4 ;  /* 0x00000004060408a5 */ /* 0x004fec000f8e0204 */
[----:B------:R-:W-:Y:S01]  /*5f80*/  IMAD.U32 R2, RZ, RZ, UR4 ;  /* 0x00000004ff027e24 */ /* 0x000fe2000f8e00ff */
[----:B------:R-:W-:Y:S04]  /*5f90*/  MOV R3, UR5 ;  /* 0x0000000500037c02 */ /* 0x000fe80008000f00 */
[----:B------:R-:W2:Y:S01]  /*5fa0*/  @!UP0 LDCU UR4, c[0x0][0x880] ;  /* 0x00011000ff0487ac */ /* 0x000ea20008000800 */
[----:B-1---5:R3:W5:Y:S02]  /*5fb0*/  @P3 LDG.E R41, desc[UR8][R2.64] ;  /* 0x0000000802293981 */ /* 0x022764000c1e1900 */
[----:B--23--:R-:W-:Y:S02]  /*5fc0*/  @!P3 IMAD.U32 R41, RZ, RZ, UR4 ;  /* 0x00000004ff29be24 */ /* 0x00cfe4000f8e00ff */
.L_x_102:
[----:B------:R-:W-:Y:S05]  /*5fd0*/  @!P4 BRA `(.L_x_103) ;  /* 0x000000000024c947 */ /* 0x000fea0003800000 */
[----:B------:R-:W-:Y:S01]  /*5fe0*/  ISETP.NE.U32.AND P3, PT, R80, RZ, PT ;  /* 0x000000ff5000720c */ /* 0x000fe20003f65070 */
[----:B------:R-:W2:Y:S03]  /*5ff0*/  LDCU.64 UR4, c[0x0][0x358] ;  /* 0x00006b00ff0477ac */ /* 0x000ea60008000a00 */
[----:B------:R-:W-:Y:S11]  /*6000*/  ISETP.NE.AND.EX P3, PT, R81, RZ, PT, P3 ;  /* 0x000000ff5100720c */ /* 0x000ff60003f65330 */
[----:B------:R-:W-:Y:S02]  /*6010*/  @!UPT UIADD3 URZ, UPT, UPT, URZ, URZ, URZ ;  /* 0x000000fffffff290 */ /* 0x000fe4000fffe0ff */
[----:B------:R-:W3:Y:S01]  /*6020*/  @P3 LDC.64 R2, c[0x0][0x8a8] ;  /* 0x00022a00ff023b82 */ /* 0x000ee20000000a00 */
[----:B-1----:R-:W-:Y:S04]  /*6030*/  @P3 IMAD R0, R82, UR36, RZ ;  /* 0x0000002452003c24 */ /* 0x002fe8000f8e02ff */
[----:B---3--:R-:W-:Y:S05]  /*6040*/  @P3 IMAD.WIDE R2, R0, 0x4, R2 ;  /* 0x0000000400023825 */ /* 0x008fea00078e0202 */
[----:B--2--5:R2:W5:Y:S02]  /*6050*/  @P3 LDG.E R38, desc[UR4][R2.64] ;  /* 0x0000000402263981 */ /* 0x024564000c1e1900 */
[----:B--2---:R-:W3:Y:S02]  /*6060*/  @!P3 LDC R38, c[0x0][0x8a0] ;  /* 0x00022800ff26bb82 */ /* 0x004ee40000000800 */
.L_x_103:
[----:B-----5:R-:W-:Y:S01]  /*6070*/  FSETP.NEU.AND P4, PT, R41, RZ, PT ;  /* 0x000000ff2900720b */ /* 0x020fe20003f8d000 */
[----:B------:R-:W-:Y:S01]  /*6080*/  BSSY B1, `(.L_x_104) ;  /* 0x0000041000017945 */ /* 0x000fe20003800000 */
[----:B------:R-:W-:Y:S01]  /*6090*/  SEL R7, RZ, 0xffffffff, P2 ;  /* 0xffffffffff077807 */ /* 0x000fe20001000000 */
[----:B------:R-:W-:Y:S01]  /*60a0*/  IMAD.MOV.U32 R71, RZ, RZ, 0x1 ;  /* 0x00000001ff477424 */ /* 0x000fe200078e00ff */
[----:B------:R-:W-:Y:S01]  /*60b0*/  LOP3.LUT P3, RZ, R86, 0xff, RZ, 0xc0, !PT ;  /* 0x000000ff56ff7812 */ /* 0x000fe2000786c0ff */
[C---:B------:R-:W-:Y:S01]  /*60c0*/  IMAD R39, R36.reuse, 0x40, R37 ;  /* 0x0000004024277824 */ /* 0x040fe200078e0225 */
[----:B-1----:R-:W-:Y:S02]  /*60d0*/  @P1 SEL R0, RZ, 0xffffffff, P4 ;  /* 0xffffffffff001807 */ /* 0x002fe40002000000 */
[----:B------:R-:W-:Y:S02]  /*60e0*/  CS2R R78, SRZ ;  /* 0x00000000004e7805 */ /* 0x000fe4000001ff00 */
[----:B------:R-:W-:Y:S02]  /*60f0*/  LEA R3, R93, UR44, 0x3 ;  /* 0x0000002c5d037c11 */ /* 0x000fe4000f8e18ff */
[----:B------:R-:W-:Y:S02]  /*6100*/  CS2R R76, SRZ ;  /* 0x00000000004c7805 */ /* 0x000fe4000001ff00 */
[----:B------:R-:W-:Y:S02]  /*6110*/  @P0 SEL R0, R7, R0, !P3 ;  /* 0x0000000007000207 */ /* 0x000fe40005800000 */
[----:B------:R-:W-:Y:S02]  /*6120*/  CS2R R74, SRZ ;  /* 0x00000000004a7805 */ /* 0x000fe4000001ff00 */
[----:B------:R-:W-:Y:S02]  /*6130*/  LEA R90, R36, UR44, 0x3 ;  /* 0x0000002c245a7c11 */ /* 0x000fe4000f8e18ff */
[----:B------:R-:W-:Y:S02]  /*6140*/  CS2R R72, SRZ ;  /* 0x0000000000487805 */ /* 0x000fe4000001ff00 */
[----:B------:R-:W-:Y:S02]  /*6150*/  @P1 LOP3.LUT R0, R0, 0x1, RZ, 0xc0, !PT ;  /* 0x0000000100001812 */ /* 0x000fe400078ec0ff */
[----:B------:R-:W-:Y:S02]  /*6160*/  SHF.L.U32 R5, R95, 0x1f, RZ ;  /* 0x0000001f5f057819 */ /* 0x000fe400000006ff */
[----:B------:R-:W-:Y:S02]  /*6170*/  ISETP.NE.U32.OR P6, PT, R0, 0x1, !P1 ;  /* 0x000000010000780c */ /* 0x000fe40004fc5470 */
[----:B------:R-:W-:Y:S02]  /*6180*/  PLOP3.LUT P2, PT, PT, PT, UP1, 0x80, 0x8 ;  /* 0x000000000008781c */ /* 0x000fe40003f4f018 */
[----:B------:R-:W-:Y:S02]  /*6190*/  SEL R0, RZ, 0xffffffff, P4 ;  /* 0xffffffffff007807 */ /* 0x000fe40002000000 */
[----:B------:R-:W-:Y:S07]  /*61a0*/  P2R R98, PR, RZ, 0x40 ;  /* 0x00000040ff627803 */ /* 0x000fee0000000000 */
[----:B------:R-:W-:Y:S02]  /*61b0*/  @P6 SHF.L.U32 R2, R92, 0x1f, RZ ;  /* 0x0000001f5c026819 */ /* 0x000fe400000006ff */
[----:B------:R-:W-:Y:S02]  /*61c0*/  @P2 SEL R0, R7, R0, !P3 ;  /* 0x0000000007002207 */ /* 0x000fe40005800000 */
[----:B------:R-:W1:Y:S02]  /*61d0*/  @P6 SYNCS.PHASECHK.TRANS64.TRYWAIT P1, [R3+URZ+0x40], R2 ;  /* 0x00004002030065a7 */ /* 0x000e6400080211ff */
[----:B------:R-:W-:Y:S04]  /*61e0*/  LOP3.LUT R0, R0, 0x1, RZ, 0xc0, !PT ;  /* 0x0000000100007812 */ /* 0x000fe800078ec0ff */
[----:B------:R-:W-:Y:S04]  /*61f0*/  ISETP.NE.U32.AND P5, PT, R0, 0x1, PT ;  /* 0x000000010000780c */ /* 0x000fe80003fa5070 */
[----:B------:R-:W-:Y:S01]  /*6200*/  P2R R99, PR, RZ, 0x20 ;  /* 0x00000020ff637803 */ /* 0x000fe20000000000 */
[----:B------:R2:W4:Y:S01]  /*6210*/  SYNCS.PHASECHK.TRANS64.TRYWAIT P0, [R90+URZ+0x90], R5 ;  /* 0x000090055a0075a7 */ /* 0x00052200080011ff */
[----:B-1----:R-:W-:Y:S01]  /*6220*/  @P6 SEL R71, RZ, 0x1, !P1 ;  /* 0x00000001ff476807 */ /* 0x002fe20004800000 */
[----:B--2---:R-:W-:Y:S06]  /*6230*/  @!P6 BRA `(.L_x_105) ;  /* 0x000000000094e947 */ /* 0x004fec0003800000 */
[----:B------:R-:W-:Y:S01]  /*6240*/  @P5 IMAD R4, R93, 0x1000, R84 ;  /* 0x000010005d045824 */ /* 0x000fe200078e0254 */
[----:B------:R-:W-:Y:S01]  /*6250*/  LOP3.LUT P6, RZ, R85, 0x80, RZ, 0xc0, !PT ;  /* 0x0000008055ff7812 */ /* 0x000fe200078cc0ff */
[----:B------:R-:W-:Y:S01]  /*6260*/  BSSY B0, `(.L_x_106) ;  /* 0x0000010000007945 */ /* 0x000fe20003800000 */
[----:B------:R-:W-:Y:S01]  /*6270*/  ISETP.NE.AND P2, PT, R71, RZ, PT ;  /* 0x000000ff4700720c */ /* 0x000fe20003f45270 */
[----:B------:R-:W-:Y:S01]  /*6280*/  @P5 VIADD R2, R4, UR44 ;  /* 0x0000002c04025c36 */ /* 0x000fe20008000000 */
[----:B------:R-:W-:Y:S02]  /*6290*/  PLOP3.LUT P1, PT, PT, PT, PT, 0x8, 0x80 ;  /* 0x000000000080781c */ /* 0x000fe40003f2e170 */
[----:B------:R-:W-:Y:S02]  /*62a0*/  CS2R R74, SRZ ;  /* 0x00000000004a7805 */ /* 0x000fe4000001ff00 */
[----:B------:R-:W-:Y:S01]  /*62b0*/  @P5 PLOP3.LUT P1, PT, P6, PT, PT, 0x80, 0x8 ;  /* 0x000000000008581c */ /* 0x000fe2000372f070 */
[C---:B------:R-:W-:Y:S01]  /*62c0*/  @P5 VIADD R0, R2.reuse, 0x200 ;  /* 0x0000020002005836 */ /* 0x040fe20000000000 */
[----:B------:R-:W-:Y:S01]  /*62d0*/  CS2R R72, SRZ ;  /* 0x0000000000487805 */ /* 0x000fe2000001ff00 */
[----:B------:R-:W-:Y:S01]  /*62e0*/  @P5 VIADD R2, R2, 0x210 ;  /* 0x0000021002025836 */ /* 0x000fe20000000000 */
[----:B------:R-:W-:Y:S02]  /*62f0*/  CS2R R78, SRZ ;  /* 0x00000000004e7805 */ /* 0x000fe4000001ff00 */
[----:B------:R-:W-:Y:S07]  /*6300*/  CS2R R76, SRZ ;  /* 0x00000000004c7805 */ /* 0x000fee000001ff00 */
[----:B------:R-:W-:Y:S01]  /*6310*/  @P1 VIADD R2, R0, 0xfffffff0 ;  /* 0xfffffff000021836 */ /* 0x000fe20000000000 */
[----:B------:R-:W-:Y:S06]  /*6320*/  @P2 BRA `(.L_x_107) ;  /* 0x00000000000c2947 */ /* 0x000fec0003800000 */
[----:B------:R-:W-:Y:S04]  /*6330*/  SHF.L.U32 R0, R92, 0x1f, RZ ;  /* 0x0000001f5c007819 */ /* 0x000fe800000006ff */
[----:B------:R-:W1:Y:S02]  /*6340*/  SYNCS.PHASECHK.TRANS64.TRYWAIT P1, [R3+URZ+0x40], R0 ;  /* 0x00004000030075a7 */ /* 0x000e6400080211ff */
[----:B-1----:R-:W-:Y:S05]  /*6350*/  @!P1 BRA `(.L_x_108) ;  /* 0x00000024006c9947 */ /* 0x002fea0003800000 */
.L_x_107:
[----:B------:R-:W-:Y:S05]  /*6360*/  BSYNC B0 ;  /* 0x0000000000007941 */ /* 0x000fea0003800000 */
.L_x_106:
[----:B------:R-:W-:Y:S01]  /*6370*/  ISETP.NE.AND P1, PT, R99, RZ, PT ;  /* 0x000000ff6300720c */ /* 0x000fe20003f25270 */
[----:B-1----:R-:W-:Y:S02]  /*6380*/  VIADD R3, R3, 0x50 ;  /* 0x0000005003037836 */ /* 0x002fe40000000000 */
[----:B------:R-:W-:Y:S02]  /*6390*/  IMAD.U32 R0, RZ, RZ, UR46 ;  /* 0x0000002eff007e24 */ /* 0x000fe4000f8e00ff */
[----:B------:R-:W-:Y:S03]  /*63a0*/  VIADD R93, R93, 0x1 ;  /* 0x000000015d5d7836 */ /* 0x000fe60000000000 */
[----:B------:R-:W-:Y:S05]  /*63b0*/  PRMT R0, R0, 0x654, R3 ;  /* 0x0000065400007816 */ /* 0x000fea0000000003 */
[----:B------:R1:W2:Y:S04]  /*63c0*/  @P1 LDS.128 R72, [R4+UR44+0x200] ;  /* 0x0002002c04481984 */ /* 0x0002a80008000c00 */
[----:B------:R1:W1:Y:S01]  /*63d0*/  @P1 LDS.128 R76, [R2] ;  /* 0x00000000024c1984 */ /* 0x0002620000000c00 */
[C---:B------:R-:W-:Y:S01]  /*63e0*/  ISETP.NE.AND P1, PT, R93.reuse, 0x2, PT ;  /* 0x000000025d00780c */ /* 0x040fe20003f25270 */
[----:B------:R-:W-:Y:S01]  /*63f0*/  @!PT LDS RZ, [RZ] ;  /* 0x00000000fffff984 */ /* 0x000fe20000000800 */
[----:B------:R-:W-:Y:S01]  /*6400*/  @!PT LDS RZ, [RZ] ;  /* 0x00000000fffff984 */ /* 0x000fe20000000800 */
[----:B------:R-:W-:Y:S01]  /*6410*/  @!PT LDS RZ, [RZ] ;  /* 0x00000000fffff984 */ /* 0x000fe20000000800 */
[----:B------:R-:W-:Y:S01]  /*6420*/  @!PT LDS RZ, [RZ] ;  /* 0x00000000fffff984 */ /* 0x000fe20000000800 */
[----:B------:R5:W-:Y:S06]  /*6430*/  MEMBAR.ALL.CTA ;  /* 0x0000000000007992 */ /* 0x000bec0000008000 */
[----:B-----5:R-:W5:Y:S01]  /*6440*/  FENCE.VIEW.ASYNC.S ;  /* 0x00000000000073c6 */ /* 0x020f620000000000 */
[----:B------:R-:W-:Y:S02]  /*6450*/  SEL R3, RZ, 0x1, P1 ;  /* 0x00000001ff037807 */ /* 0x000fe40000800000 */
[----:B------:R-:W-:Y:S02]  /*6460*/  SEL R93, R93, RZ, P1 ;  /* 0x000000ff5d5d7207 */ /* 0x000fe40000800000 */
[----:B------:R-:W-:Y:S01]  /*6470*/  LOP3.LUT R92, R92, R3, RZ, 0x3c, !PT ;  /* 0x000000035c5c7212 */ /* 0x000fe200078e3cff */
[----:B-----5:R1:W-:Y:S06]  /*6480*/  SYNCS.ARRIVE.TRANS64.RED.A1T0 RZ, [R0+URZ], RZ ;  /* 0x000000ff00ff79a7 */ /* 0x0203ec00081004ff */
.L_x_105:
[----:B------:R-:W-:Y:S05]  /*6490*/  BSYNC B1 ;  /* 0x0000000000017941 */ /* 0x000fea0003800000 */
.L_x_104:
[----:B-1----:R-:W-:Y:S04]  /*64a0*/  SHF.R.U32.HI R0, RZ, 0x15, R39 ;  /* 0x00000015ff007819 */ /* 0x002fe80000011627 */
[----:B------:R-:W-:Y:S01]  /*64b0*/  LOP3.LUT P1, RZ, R0, 0x3, R87, 0x48, !PT ;  /* 0x0000000300ff7812 */ /* 0x000fe20007824857 */
[----:B------:R-:W-:Y:S01]  /*64c0*/  @!UPT UIADD3 URZ, UPT, UPT, URZ, URZ, URZ ;  /* 0x000000fffffff290 */ /* 0x000fe2000fffe0ff */
[----:B----4-:R-:W-:Y:S11]  /*64d0*/  @P0 BRA `(.L_x_109) ;  /* 0x0000000000080947 */ /* 0x010ff60003800000 */
[----:B------:R-:W1:Y:S02]  /*64e0*/  SYNCS.PHASECHK.TRANS64.TRYWAIT P0, [R90+URZ+0x90], R5 ;  /* 0x000090055a0075a7 */ /* 0x000e6400080011ff */
[----:B-1----:R-:W-:Y:S05]  /*64f0*/  @!P0 BRA `(.L_x_110) ;  /* 0x0000002400188947 */ /* 0x002fea0003800000 */
.L_x_109:
[----:B------:R-:W-:Y:S05]  /*6500*/  @!P1 BRA `(.L_x_111) ;  /* 0x0000000000409947 */ /* 0x000fea0003800000 */
[----:B------:R-:W1:Y:S01]  /*6510*/  LDCU.64 UR8, c[0x4][0x70] ;  /* 0x01000e00ff0877ac */ /* 0x000e620008000a00 */
[----:B------:R-:W-:Y:S01]  /*6520*/  MOV R3, 0x0 ;  /* 0x0000000000037802 */ /* 0x000fe20000000f00 */
[----:B------:R-:W-:Y:S02]  /*6530*/  HFMA2 R12, -RZ, RZ, 0, 5.9604644775390625e-08 ;  /* 0x00000001ff0c7431 */ /* 0x000fe400000001ff */
[----:B------:R-:W-:Y:S02]  /*6540*/  IMAD.MOV.U32 R8, RZ, RZ, 0x192 ;  /* 0x00000192ff087424 */ /* 0x000fe400078e00ff */
[----:B------:R-:W-:Y:S01]  /*6550*/  IMAD.MOV.U32 R13, RZ, RZ, RZ ;  /* 0x000000ffff0d7224 */ /* 0x000fe200078e00ff */
[----:B------:R-:W4:Y:S01]  /*6560*/  LDCU.64 UR6, c[0x4][0x78] ;  /* 0x01000f00ff0677ac */ /* 0x000f220008000a00 */
[----:B------:R-:W2:Y:S01]  /*6570*/  LDC.64 R2, c[0x4][R3] ;  /* 0x0100000003027b82 */ /* 0x000ea20000000a00 */
[----:B------:R-:W5:Y:S01]  /*6580*/  LDCU.64 UR4, c[0x4][0x10] ;  /* 0x01000200ff0477ac */ /* 0x000f620008000a00 */
[----:B-1----:R-:W-:Y:S01]  /*6590*/  MOV R5, UR9 ;  /* 0x0000000900057c02 */ /* 0x002fe20008000f00 */
[----:B------:R-:W-:Y:S01]  /*65a0*/  IMAD.U32 R4, RZ, RZ, UR8 ;  /* 0x00000008ff047e24 */ /* 0x000fe2000f8e00ff */
[----:B----4-:R-:W-:Y:S01]  /*65b0*/  MOV R7, UR7 ;  /* 0x0000000700077c02 */ /* 0x010fe20008000f00 */
[----:B------:R-:W-:Y:S01]  /*65c0*/  IMAD.U32 R6, RZ, RZ, UR6 ;  /* 0x00000006ff067e24 */ /* 0x000fe2000f8e00ff */
[----:B-----5:R-:W-:Y:S01]  /*65d0*/  MOV R11, UR5 ;  /* 0x00000005000b7c02 */ /* 0x020fe20008000f00 */
[----:B------:R-:W-:Y:S02]  /*65e0*/  IMAD.U32 R10, RZ, RZ, UR4 ;  /* 0x00000004ff0a7e24 */ /* 0x000fe4000f8e00ff */
[----:B------:R-:W-:Y:S07]  /*65f0*/  LEPC R20, `(.L_x_111) ;  /* 0x000000001014794e */ /* 0x000fee0000000000 */
[----:B--23--:R-:W-:Y:S05]  /*6600*/  CALL.ABS.NOINC R2 ;  /* 0x0000000002007343 */ /* 0x00cfea0003c00000 */
.L_x_111:
[-C--:B--2---:R-:W-:Y:S01]  /*6610*/  F2FP.F16.E4M3.UNPACK_B R42, R72.reuse ;  /* 0x00000048ff2a723e */ /* 0x084fe200020006ff */
[----:B------:R-:W-:Y:S05]  /*6620*/  WARPSYNC.ALL ;  /* 0x0000000000007948 */ /* 0x000fea0003800000 */
[----:B------:R-:W-:Y:S01]  /*6630*/  R2UR UR4, R39 ;  /* 0x00000000270472ca */ /* 0x000fe200000e0000 */
[--C-:B------:R-:W-:Y:S01]  /*6640*/  HADD2.F32 R40, -RZ, R42.reuse.H0_H0 ;  /* 0x2000002aff287230 */ /* 0x100fe20000004100 */
[----:B------:R-:W-:Y:S01]  /*6650*/  F2FP.F16.E4M3.UNPACK_B R43, R72.H1 ;  /* 0x00000048ff2b723e */ /* 0x000fe200030006ff */
[----:B------:R-:W-:Y:S01]  /*6660*/  HADD2.F32 R42, -RZ, R42.H1_H1 ;  /* 0x3000002aff2a7230 */ /* 0x000fe20000004100 */
[-C--:B------:R-:W-:Y:S01]  /*6670*/  F2FP.F16.E4M3.UNPACK_B R45, R73.reuse ;  /* 0x00000049ff2d723e */ /* 0x080fe200020006ff */
[----:B------:R-:W-:Y:S01]  /*6680*/  BSSY.RECONVERGENT B0, `(.L_x_112) ;  /* 0x000009f000007945 */ /* 0x000fe20003800200 */
[----:B------:R-:W-:Y:S01]  /*6690*/  F2FP.F16.E4M3.UNPACK_B R47, R73.H1 ;  /* 0x00000049ff2f723e */ /* 0x000fe200030006ff */
[--C-:B------:R-:W-:Y:S01]  /*66a0*/  HADD2.F32 R44, -RZ, R43.reuse.H0_H0 ;  /* 0x2000002bff2c7230 */ /* 0x100fe20000004100 */
[-C--:B------:R-:W-:Y:S01]  /*66b0*/  F2FP.F16.E4M3.UNPACK_B R49, R74.reuse ;  /* 0x0000004aff31723e */ /* 0x080fe200020006ff */
[----:B------:R-:W-:Y:S01]  /*66c0*/  HADD2.F32 R46, -RZ, R43.H1_H1 ;  /* 0x3000002bff2e7230 */ /* 0x000fe20000004100 */
[----:B------:R-:W-:Y:S01]  /*66d0*/  F2FP.F16.E4M3.UNPACK_B R51, R74.H1 ;  /* 0x0000004aff33723e */ /* 0x000fe200030006ff */
[--C-:B------:R-:W-:Y:S01]  /*66e0*/  HADD2.F32 R43, -RZ, R45.reuse.H0_H0 ;  /* 0x2000002dff2b7230 */ /* 0x100fe20000004100 */
[-C--:B------:R-:W-:Y:S01]  /*66f0*/  F2FP.F16.E4M3.UNPACK_B R53, R75.reuse ;  /* 0x0000004bff35723e */ /* 0x080fe200020006ff */
[----:B-1----:R-:W3:Y:S01]  /*6700*/  LDTM.x32 R4, tmem[UR4] ;  /* 0x00000004000479ee */ /* 0x002ee200082c0000 */
[----:B------:R-:W-:Y:S01]  /*6710*/  F2FP.F16.E4M3.UNPACK_B R55, R75.H1 ;  /* 0x0000004bff37723e */ /* 0x000fe200030006ff */
[----:B------:R-:W-:Y:S01]  /*6720*/  HADD2.F32 R48, -RZ, R45.H1_H1 ;  /* 0x3000002dff307230 */ /* 0x000fe20000004100 */
[-C--:B------:R-:W-:Y:S01]  /*6730*/  F2FP.F16.E4M3.UNPACK_B R57, R76.reuse ;  /* 0x0000004cff39723e */ /* 0x080fe200020006ff */
[----:B------:R-:W-:Y:S01]  /*6740*/  HADD2.F32 R52, -RZ, R49.H1_H1 ;  /* 0x30000031ff347230 */ /* 0x000fe20000004100 */
[----:B------:R-:W-:Y:S01]  /*6750*/  IADD3 R109, PT, PT, R84, UR44, RZ ;  /* 0x0000002c546d7c10 */ /* 0x000fe2000fffe0ff */
[----:B------:R-:W-:Y:S01]  /*6760*/  HADD2.F32 R56, -RZ, R53.H1_H1 ;  /* 0x30000035ff387230 */ /* 0x000fe20000004100 */
[----:B------:R-:W-:Y:S01]  /*6770*/  ISETP.NE.AND P6, PT, R98, RZ, PT ;  /* 0x000000ff6200720c */ /* 0x000fe20003fc5270 */
[----:B------:R-:W-:Y:S01]  /*6780*/  HADD2.F32 R60, -RZ, R57.H1_H1 ;  /* 0x30000039ff3c7230 */ /* 0x000fe20000004100 */
[----:B------:R-:W-:Y:S01]  /*6790*/  MOV R98, 0x10 ;  /* 0x0000001000627802 */ /* 0x000fe20000000f00 */
[--C-:B------:R-:W-:Y:S01]  /*67a0*/  HADD2.F32 R45, -RZ, R47.reuse.H0_H0 ;  /* 0x2000002fff2d7230 */ /* 0x100fe20000004100 */
[----:B------:R-:W-:Y:S01]  /*67b0*/  LOP3.LUT P5, RZ, R85, 0x80, RZ, 0xc0, !PT ;  /* 0x0000008055ff7812 */ /* 0x000fe200078ac0ff */
[----:B------:R-:W-:Y:S01]  /*67c0*/  HADD2.F32 R50, -RZ, R47.H1_H1 ;  /* 0x3000002fff327230 */ /* 0x000fe20000004100 */
[----:B------:R-:W-:Y:S01]  /*67d0*/  F2FP.F16.E4M3.UNPACK_B R59, R76.H1 ;  /* 0x0000004cff3b723e */ /* 0x000fe200030006ff */
[----:B------:R-:W-:Y:S01]  /*67e0*/  HADD2.F32 R47, -RZ, R49.H0_H0 ;  /* 0x20000031ff2f7230 */ /* 0x000fe20000004100 */
[----:B------:R-:W-:Y:S01]  /*67f0*/  SEL R108, R98, 0xfffffff0, !P5 ;  /* 0xfffffff0626c7807 */ /* 0x000fe20006800000 */
[--C-:B------:R-:W-:Y:S01]  /*6800*/  HADD2.F32 R49, -RZ, R51.reuse.H0_H0 ;  /* 0x20000033ff317230 */ /* 0x100fe20000004100 */
[-C--:B------:R-:W-:Y:S01]  /*6810*/  F2FP.F16.E4M3.UNPACK_B R61, R77.reuse ;  /* 0x0000004dff3d723e */ /* 0x080fe200020006ff */
[----:B------:R-:W-:Y:S01]  /*6820*/  HADD2.F32 R54, -RZ, R51.H1_H1 ;  /* 0x30000033ff367230 */ /* 0x000fe20000004100 */
[----:B------:R-:W-:Y:S01]  /*6830*/  IADD3 R98, PT, PT, R109, R108, RZ ;  /* 0x0000006c6d627210 */ /* 0x000fe20007ffe0ff */
[----:B------:R-:W-:Y:S01]  /*6840*/  HADD2.F32 R51, -RZ, R53.H0_H0 ;  /* 0x20000035ff337230 */ /* 0x000fe20000004100 */
[----:B------:R-:W-:Y:S01]  /*6850*/  F2FP.F16.E4M3.UNPACK_B R63, R77.H1 ;  /* 0x0000004dff3f723e */ /* 0x000fe200030006ff */
[----:B------:R-:W-:Y:S01]  /*6860*/  HADD2.F32 R64, -RZ, R61.H1_H1 ;  /* 0x3000003dff407230 */ /* 0x000fe20000004100 */
[----:B------:R-:W-:Y:S01]  /*6870*/  F2FP.F16.E4M3.UNPACK_B R65, R78 ;  /* 0x0000004eff41723e */ /* 0x000fe200020006ff */
[C---:B---3--:R-:W-:Y:S01]  /*6880*/  FMUL R0, R38.reuse, R4 ;  /* 0x0000000426007220 */ /* 0x048fe20000400000 */
[C---:B------:R-:W-:Y:S01]  /*6890*/  FMUL R2, R38.reuse, R5 ;  /* 0x0000000526027220 */ /* 0x040fe20000400000 */
[C---:B------:R-:W-:Y:S01]  /*68a0*/  FMUL R4, R38.reuse, R8 ;  /* 0x0000000826047220 */ /* 0x040fe20000400000 */
[C---:B------:R-:W-:Y:S01]  /*68b0*/  FMUL R5, R38.reuse, R9 ;  /* 0x0000000926057220 */ /* 0x040fe20000400000 */
[C---:B------:R-:W-:Y:S01]  /*68c0*/  FFMA R0, R41.reuse, R40, R0 ;  /* 0x0000002829007223 */ /* 0x040fe20000000000 */
[C---:B------:R-:W-:Y:S01]  /*68d0*/  FFMA R2, R41.reuse, R42, R2 ;  /* 0x0000002a29027223 */ /* 0x040fe20000000002 */
[C---:B------:R-:W-:Y:S01]  /*68e0*/  FMUL R8, R38.reuse, R12 ;  /* 0x0000000c26087220 */ /* 0x040fe20000400000 */
[C---:B------:R-:W-:Y:S01]  /*68f0*/  FMUL R9, R38.reuse, R13 ;  /* 0x0000000d26097220 */ /* 0x040fe20000400000 */
[C---:B------:R-:W-:Y:S01]  /*6900*/  FMUL R12, R38.reuse, R16 ;  /* 0x00000010260c7220 */ /* 0x040fe20000400000 */
[C---:B------:R-:W-:Y:S01]  /*6910*/  FMUL R13, R38.reuse, R17 ;  /* 0x00000011260d7220 */ /* 0x040fe20000400000 */
[C---:B------:R-:W-:Y:S01]  /*6920*/  FMUL R16, R38.reuse, R20 ;  /* 0x0000001426107220 */ /* 0x040fe20000400000 */
[C---:B------:R-:W-:Y:S01]  /*6930*/  FMUL R17, R38.reuse, R21 ;  /* 0x0000001526117220 */ /* 0x040fe20000400000 */
[C---:B------:R-:W-:Y:S01]  /*6940*/  FMUL R20, R38.reuse, R24 ;  /* 0x0000001826147220 */ /* 0x040fe20000400000 */
[C---:B------:R-:W-:Y:S01]  /*6950*/  FMUL R21, R38.reuse, R25 ;  /* 0x0000001926157220 */ /* 0x040fe20000400000 */
[----:B------:R-:W-:Y:S02]  /*6960*/  HADD2.F32 R68, -RZ, R65.H1_H1 ;  /* 0x30000041ff447230 */ /* 0x000fe40000004100 */
[C---:B------:R-:W-:Y:S01]  /*6970*/  FMUL R24, R38.reuse, R28 ;  /* 0x0000001c26187220 */ /* 0x040fe20000400000 */
[C---:B------:R-:W-:Y:S01]  /*6980*/  FMUL R25, R38.reuse, R29 ;  /* 0x0000001d26197220 */ /* 0x040fe20000400000 */
[C---:B------:R-:W-:Y:S01]  /*6990*/  FMUL R28, R38.reuse, R32 ;  /* 0x00000020261c7220 */ /* 0x040fe20000400000 */
[C---:B------:R-:W-:Y:S01]  /*69a0*/  FMUL R29, R38.reuse, R33 ;  /* 0x00000021261d7220 */ /* 0x040fe20000400000 */
[C---:B------:R-:W-:Y:S01]  /*69b0*/  FMUL R3, R38.reuse, R6 ;  /* 0x0000000626037220 */ /* 0x040fe20000400000 */
[C---:B------:R-:W-:Y:S01]  /*69c0*/  FMUL R7, R38.reuse, R7 ;  /* 0x0000000726077220 */ /* 0x040fe20000400000 */
[C---:B------:R-:W-:Y:S01]  /*69d0*/  FMUL R6, R38.reuse, R10 ;  /* 0x0000000a26067220 */ /* 0x040fe20000400000 */
[----:B------:R-:W-:Y:S01]  /*69e0*/  F2FP.F16.E4M3.UNPACK_B R67, R78.H1 ;  /* 0x0000004eff43723e */ /* 0x000fe200030006ff */
[C---:B------:R-:W-:Y:S01]  /*69f0*/  FFMA R3, R41.reuse, R44, R3 ;  /* 0x0000002c29037223 */ /* 0x040fe20000000003 */
[C---:B------:R-:W-:Y:S01]  /*6a00*/  FFMA R7, R41.reuse, R46, R7 ;  /* 0x0000002e29077223 */ /* 0x040fe20000000007 */
[----:B------:R-:W-:Y:S01]  /*6a10*/  F2FP.F16.E4M3.UNPACK_B R40, R79 ;  /* 0x0000004fff28723e */ /* 0x000fe200020006ff */
[C---:B------:R-:W-:Y:S01]  /*6a20*/  FFMA R4, R41.reuse, R43, R4 ;  /* 0x0000002b29047223 */ /* 0x040fe20000000004 */
[C---:B------:R-:W-:Y:S01]  /*6a30*/  FFMA R5, R41.reuse, R48, R5 ;  /* 0x0000003029057223 */ /* 0x040fe20000000005 */
[----:B------:R-:W-:Y:S01]  /*6a40*/  F2FP.F16.E4M3.UNPACK_B R42, R79.H1 ;  /* 0x0000004fff2a723e */ /* 0x000fe200030006ff */
[----:B------:R-:W-:Y:S01]  /*6a50*/  FFMA R6, R41, R45, R6 ;  /* 0x0000002d29067223 */ /* 0x000fe20000000006 */
[----:B------:R-:W-:Y:S01]  /*6a60*/  F2FP.SATFINITE.E4M3.F32.PACK_AB_MERGE_C R101, R7, R3, RZ ;  /* 0x000000030765723e */ /* 0x000fe200048070ff */
[C---:B------:R-:W-:Y:S01]  /*6a70*/  FMUL R11, R38.reuse, R11 ;  /* 0x0000000b260b7220 */ /* 0x040fe20000400000 */
[C---:B------:R-:W-:Y:S01]  /*6a80*/  FMUL R10, R38.reuse, R14 ;  /* 0x0000000e260a7220 */ /* 0x040fe20000400000 */
[----:B------:R-:W-:Y:S01]  /*6a90*/  FMUL R15, R38, R15 ;  /* 0x0000000f260f7220 */ /* 0x000fe20000400000 */
[----:B------:R-:W-:Y:S01]  /*6aa0*/  F2FP.SATFINITE.E4M3.F32.PACK_AB_MERGE_C R100, R2, R0, R101 ;  /* 0x000000000264723e */ /* 0x000fe20004807065 */
[C---:B------:R-:W-:Y:S01]  /*6ab0*/  FFMA R11, R41.reuse, R50, R11 ;  /* 0x00000032290b7223 */ /* 0x040fe2000000000b */
[----:B------:R-:W-:Y:S01]  /*6ac0*/  FFMA R8, R41, R47, R8 ;  /* 0x0000002f29087223 */ /* 0x000fe20000000008 */
[----:B------:R-:W-:Y:S01]  /*6ad0*/  ISETP.NE.AND P0, PT, R97, RZ, PT ;  /* 0x000000ff6100720c */ /* 0x000fe20003f05270 */
[----:B------:R-:W-:Y:S01]  /*6ae0*/  FFMA R9, R41, R52, R9 ;  /* 0x0000003429097223 */ /* 0x000fe20000000009 */
[--C-:B------:R-:W-:Y:S01]  /*6af0*/  HADD2.F32 R53, -RZ, R55.reuse.H0_H0 ;  /* 0x20000037ff357230 */ /* 0x100fe20000004100 */
[----:B------:R-:W-:Y:S01]  /*6b00*/  F2FP.SATFINITE.E4M3.F32.PACK_AB_MERGE_C R101, R11, R6, RZ ;  /* 0x000000060b65723e */ /* 0x000fe200048070ff */
[C---:B------:R-:W-:Y:S01]  /*6b10*/  FFMA R10, R41.reuse, R49, R10 ;  /* 0x00000031290a7223 */ /* 0x040fe2000000000a */
[C---:B------:R-:W-:Y:S01]  /*6b20*/  FFMA R15, R41.reuse, R54, R15 ;  /* 0x00000036290f7223 */ /* 0x040fe2000000000f */
[----:B------:R-:W-:Y:S01]  /*6b30*/  FFMA R12, R41, R51, R12 ;  /* 0x00000033290c7223 */ /* 0x000fe2000000000c */
[----:B------:R-:W-:Y:S01]  /*6b40*/  F2FP.SATFINITE.E4M3.F32.PACK_AB_MERGE_C R101, R5, R4, R101 ;  /* 0x000000040565723e */ /* 0x000fe20004807065 */
[----:B------:R-:W-:Y:S01]  /*6b50*/  FFMA R13, R41, R56, R13 ;  /* 0x00000038290d7223 */ /* 0x000fe2000000000d */
[----:B------:R-:W-:Y:S01]  /*6b60*/  HADD2.F32 R58, -RZ, R55.H1_H1 ;  /* 0x30000037ff3a7230 */ /* 0x000fe20000004100 */
[----:B------:R-:W-:Y:S01]  /*6b70*/  F2FP.SATFINITE.E4M3.F32.PACK_AB_MERGE_C R102, R15, R10, RZ ;  /* 0x0000000a0f66723e */ /* 0x000fe200048070ff */
[----:B------:R-:W-:Y:S02]  /*6b80*/  HADD2.F32 R55, -RZ, R57.H0_H0 ;  /* 0x20000039ff377230 */ /* 0x000fe40000004100 */
[C---:B------:R-:W-:Y:S01]  /*6b90*/  FMUL R14, R38.reuse, R18 ;  /* 0x00000012260e7220 */ /* 0x040fe20000400000 */
[C---:B------:R-:W-:Y:S01]  /*6ba0*/  FMUL R19, R38.reuse, R19 ;  /* 0x0000001326137220 */ /* 0x040fe20000400000 */
[--C-:B------:R-:W-:Y:S02]  /*6bb0*/  HADD2.F32 R57, -RZ, R59.reuse.H0_H0 ;  /* 0x2000003bff397230 */ /* 0x100fe40000004100 */
[C---:B------:R-:W-:Y:S01]  /*6bc0*/  FMUL R18, R38.reuse, R22 ;  /* 0x0000001626127220 */ /* 0x040fe20000400000 */
[C---:B------:R-:W-:Y:S01]  /*6bd0*/  FFMA R14, R41.reuse, R53, R14 ;  /* 0x00000035290e7223 */ /* 0x040fe2000000000e */
[----:B------:R-:W-:Y:S02]  /*6be0*/  HADD2.F32 R62, -RZ, R59.H1_H1 ;  /* 0x3000003bff3e7230 */ /* 0x000fe40000004100 */
[C---:B------:R-:W-:Y:S01]  /*6bf0*/  FFMA R19, R41.reuse, R58, R19 ;  /* 0x0000003a29137223 */ /* 0x040fe20000000013 */
[----:B------:R-:W-:Y:S02]  /*6c00*/  HADD2.F32 R59, -RZ, R61.H0_H0 ;  /* 0x2000003dff3b7230 */ /* 0x000fe40000004100 */
[C---:B------:R-:W-:Y:S01]  /*6c10*/  FMUL R23, R38.reuse, R23 ;  /* 0x0000001726177220 */ /* 0x040fe20000400000 */
[C---:B------:R-:W-:Y:S01]  /*6c20*/  FFMA R16, R41.reuse, R55, R16 ;  /* 0x0000003729107223 */ /* 0x040fe20000000010 */
[C---:B------:R-:W-:Y:S01]  /*6c30*/  FFMA R17, R41.reuse, R60, R17 ;  /* 0x0000003c29117223 */ /* 0x040fe20000000011 */
[--C-:B------:R-:W-:Y:S02]  /*6c40*/  HADD2.F32 R61, -RZ, R63.reuse.H0_H0 ;  /* 0x2000003fff3d7230 */ /* 0x100fe40000004100 */
[C---:B------:R-:W-:Y:S01]  /*6c50*/  FFMA R18, R41.reuse, R57, R18 ;  /* 0x0000003929127223 */ /* 0x040fe20000000012 */
[----:B------:R-:W-:Y:S02]  /*6c60*/  HADD2.F32 R66, -RZ, R63.H1_H1 ;  /* 0x3000003fff427230 */ /* 0x000fe40000004100 */
[C---:B------:R-:W-:Y:S01]  /*6c70*/  FMUL R22, R38.reuse, R26 ;  /* 0x0000001a26167220 */ /* 0x040fe20000400000 */
[----:B------:R-:W-:Y:S02]  /*6c80*/  HADD2.F32 R63, -RZ, R65.H0_H0 ;  /* 0x20000041ff3f7230 */ /* 0x000fe40000004100 */
[C---:B------:R-:W-:Y:S01]  /*6c90*/  FFMA R23, R41.reuse, R62, R23 ;  /* 0x0000003e29177223 */ /* 0x040fe20000000017 */
[C---:B------:R-:W-:Y:S01]  /*6ca0*/  FMUL R27, R38.reuse, R27 ;  /* 0x0000001b261b7220 */ /* 0x040fe20000400000 */
[C---:B------:R-:W-:Y:S01]  /*6cb0*/  FFMA R20, R41.reuse, R59, R20 ;  /* 0x0000003b29147223 */ /* 0x040fe20000000014 */
[C---:B------:R-:W-:Y:S01]  /*6cc0*/  FFMA R21, R41.reuse, R64, R21 ;  /* 0x0000004029157223 */ /* 0x040fe20000000015 */
[--C-:B------:R-:W-:Y:S02]  /*6cd0*/  HADD2.F32 R65, -RZ, R67.reuse.H0_H0 ;  /* 0x20000043ff417230 */ /* 0x100fe40000004100 */
[C---:B------:R-:W-:Y:S01]  /*6ce0*/  FFMA R22, R41.reuse, R61, R22 ;  /* 0x0000003d29167223 */ /* 0x040fe20000000016 */
[----:B------:R-:W-:Y:S02]  /*6cf0*/  HADD2.F32 R70, -RZ, R67.H1_H1 ;  /* 0x30000043ff467230 */ /* 0x000fe40000004100 */
[C---:B------:R-:W-:Y:S01]  /*6d00*/  FMUL R26, R38.reuse, R30 ;  /* 0x0000001e261a7220 */ /* 0x040fe20000400000 */
[--C-:B------:R-:W-:Y:S02]  /*6d10*/  HADD2.F32 R67, -RZ, R40.reuse.H0_H0 ;  /* 0x20000028ff437230 */ /* 0x100fe40000004100 */
[C---:B------:R-:W-:Y:S01]  /*6d20*/  FFMA R27, R41.reuse, R66, R27 ;  /* 0x00000042291b7223 */ /* 0x040fe2000000001b */
[C---:B------:R-:W-:Y:S01]  /*6d30*/  FMUL R31, R38.reuse, R31 ;  /* 0x0000001f261f7220 */ /* 0x040fe20000400000 */
[C---:B------:R-:W-:Y:S01]  /*6d40*/  FFMA R24, R41.reuse, R63, R24 ;  /* 0x0000003f29187223 */ /* 0x040fe20000000018 */
[----:B------:R-:W-:Y:S02]  /*6d50*/  HADD2.F32 R40, -RZ, R40.H1_H1 ;  /* 0x30000028ff287230 */ /* 0x000fe40000004100 */
[C---:B------:R-:W-:Y:S01]  /*6d60*/  FFMA R25, R41.reuse, R68, R25 ;  /* 0x0000004429197223 */ /* 0x040fe20000000019 */
[--C-:B------:R-:W-:Y:S02]  /*6d70*/  HADD2.F32 R69, -RZ, R42.reuse.H0_H0 ;  /* 0x2000002aff457230 */ /* 0x100fe40000004100 */
[C---:B------:R-:W-:Y:S01]  /*6d80*/  FFMA R26, R41.reuse, R65, R26 ;  /* 0x00000041291a7223 */ /* 0x040fe2000000001a */
[----:B------:R-:W-:Y:S02]  /*6d90*/  HADD2.F32 R42, -RZ, R42.H1_H1 ;  /* 0x3000002aff2a7230 */ /* 0x000fe40000004100 */
[C---:B------:R-:W-:Y:S01]  /*6da0*/  FMUL R30, R38.reuse, R34 ;  /* 0x00000022261e7220 */ /* 0x040fe20000400000 */
[----:B------:R-:W-:Y:S01]  /*6db0*/  FFMA R31, R41, R70, R31 ;  /* 0x00000046291f7223 */ /* 0x000fe2000000001f */
[----:B------:R-:W-:Y:S01]  /*6dc0*/  FMUL R35, R38, R35 ;  /* 0x0000002326237220 */ /* 0x000fe20000400000 */
[----:B------:R-:W-:Y:S01]  /*6dd0*/  F2FP.SATFINITE.E4M3.F32.PACK_AB_MERGE_C R103, R19, R14, RZ ;  /* 0x0000000e1367723e */ /* 0x000fe200048070ff */
[C---:B------:R-:W-:Y:S01]  /*6de0*/  FFMA R28, R41.reuse, R67, R28 ;  /* 0x00000043291c7223 */ /* 0x040fe2000000001c */
[C---:B------:R-:W-:Y:S01]  /*6df0*/  FFMA R29, R41.reuse, R40, R29 ;  /* 0x00000028291d7223 */ /* 0x040fe2000000001d */
[C---:B------:R-:W-:Y:S01]  /*6e00*/  FFMA R30, R41.reuse, R69, R30 ;  /* 0x00000045291e7223 */ /* 0x040fe2000000001e */
[----:B------:R-:W-:Y:S01]  /*6e10*/  FFMA R35, R41, R42, R35 ;  /* 0x0000002a29237223 */ /* 0x000fe20000000023 */
[----:B------:R-:W-:Y:S02]  /*6e20*/  F2FP.SATFINITE.E4M3.F32.PACK_AB_MERGE_C R102, R9, R8, R102 ;  /* 0x000000080966723e */ /* 0x000fe40004807066 */
[----:B------:R-:W-:Y:S02]  /*6e30*/  F2FP.SATFINITE.E4M3.F32.PACK_AB_MERGE_C R103, R13, R12, R103 ;  /* 0x0000000c0d67723e */ /* 0x000fe40004807067 */
[----:B------:R-:W-:Y:S02]  /*6e40*/  F2FP.SATFINITE.E4M3.F32.PACK_AB_MERGE_C R104, R23, R18, RZ ;  /* 0x000000121768723e */ /* 0x000fe400048070ff */
[----:B------:R-:W-:Y:S01]  /*6e50*/  F2FP.SATFINITE.E4M3.F32.PACK_AB_MERGE_C R105, R27, R22, RZ ;  /* 0x000000161b69723e */ /* 0x000fe200048070ff */
[----:B------:R1:W-:Y:S01]  /*6e60*/  STS.128 [R84+UR44+0x2200], R100 ;  /* 0x0022006454007988 */ /* 0x0003e20008000c2c */
[----:B------:R-:W-:Y:S02]  /*6e70*/  F2FP.SATFINITE.E4M3.F32.PACK_AB_MERGE_C R110, R31, R26, RZ ;  /* 0x0000001a1f6e723e */ /* 0x000fe400048070ff */
[----:B------:R-:W-:Y:S02]  /*6e80*/  F2FP.SATFINITE.E4M3.F32.PACK_AB_MERGE_C R111, R35, R30, RZ ;  /* 0x0000001e236f723e */ /* 0x000fe400048070ff */
[----:B------:R-:W-:Y:S02]  /*6e90*/  F2FP.SATFINITE.E4M3.F32.PACK_AB_MERGE_C R104, R17, R16, R104 ;  /* 0x000000101168723e */ /* 0x000fe40004807068 */
[----:B------:R-:W-:Y:S02]  /*6ea0*/  F2FP.SATFINITE.E4M3.F32.PACK_AB_MERGE_C R105, R21, R20, R105 ;  /* 0x000000141569723e */ /* 0x000fe40004807069 */
[----:B------:R-:W-:Y:S02]  /*6eb0*/  F2FP.SATFINITE.E4M3.F32.PACK_AB_MERGE_C R106, R25, R24, R110 ;  /* 0x00000018196a723e */ /* 0x000fe4000480706e */
[----:B------:R-:W-:Y:S02]  /*6ec0*/  F2FP.SATFINITE.E4M3.F32.PACK_AB_MERGE_C R107, R29, R28, R111 ;  /* 0x0000001c1d6b723e */ /* 0x000fe4000480706f */
[----:B------:R-:W-:Y:S02]  /*6ed0*/  LEA R109, R93, UR44, 0x3 ;  /* 0x0000002c5d6d7c11 */ /* 0x000fe4000f8e18ff */
[----:B------:R-:W-:Y:S01]  /*6ee0*/  @P6 SHF.L.U32 R110, R92, 0x1f, RZ ;  /* 0x0000001f5c6e6819 */ /* 0x000fe200000006ff */
[----:B------:R1:W-:Y:S01]  /*6ef0*/  STS.128 [R98+0x2200], R104 ;  /* 0x0022006862007388 */ /* 0x0003e20000000c00 */
[----:B------:R-:W-:Y:S01]  /*6f00*/  @!PT LDS RZ, [RZ] ;  /* 0x00000000fffff984 */ /* 0x000fe20000000800 */
[----:B------:R-:W-:Y:S01]  /*6f10*/  @!PT LDS RZ, [RZ] ;  /* 0x00000000fffff984 */ /* 0x000fe20000000800 */
[----:B------:R-:W-:Y:S01]  /*6f20*/  @!PT LDS RZ, [RZ] ;  /* 0x00000000fffff984 */ /* 0x000fe20000000800 */
[----:B------:R-:W-:Y:S01]  /*6f30*/  @!PT LDS RZ, [RZ] ;  /* 0x00000000fffff984 */ /* 0x000fe20000000800 */
[----:B------:R2:W-:Y:S07]  /*6f40*/  MEMBAR.ALL.CTA ;  /* 0x0000000000007992 */ /* 0x0005ee0000008000 */
[----:B--2---:R-:W2:Y:S02]  /*6f50*/  FENCE.VIEW.ASYNC.S ;  /* 0x00000000000073c6 */ /* 0x004ea40000000000 */
[----:B--2---:R-:W-:Y:S06]  /*6f60*/  BAR.SYNC.DEFER_BLOCKING 0x1, 0x80 ;  /* 0x0042000000007b1d */ /* 0x004fec0000010000 */
[----:B------:R-:W-:Y:S05]  /*6f70*/  @P0 BRA `(.L_x_113) ;  /* 0x00000000003c0947 */ /* 0x000fea0003800000 */
[----:B------:R-:W2:Y:S01]  /*6f80*/  LDCU.64 UR6, c[0x0][0x348] ;  /* 0x00006900ff0677ac */ /* 0x000ea20008000a00 */
[----:B------:R-:W-:Y:S01]  /*6f90*/  UIADD3 UR4, UPT, UPT, UR44, 0x2200, URZ ;  /* 0x000022002c047890 */ /* 0x000fe2000fffe0ff */
[----:B------:R-:W-:Y:S01]  /*6fa0*/  UMOV UR51, UR36 ;  /* 0x0000002400337c82 */ /* 0x000fe20008000000 */
[----:B------:R-:W-:Y:S02]  /*6fb0*/  UIADD3 UR9, UPT, UPT, UR49, 0x40, URZ ;  /* 0x0000004031097890 */ /* 0x000fe4000fffe0ff */
[----:B------:R-:W-:Y:S02]  /*6fc0*/  UIADD3 UR8, UPT, UPT, UR44, 0x2a00, URZ ;  /* 0x00002a002c087890 */ /* 0x000fe4000fffe0ff */
[----:B------:R-:W-:Y:S01]  /*6fd0*/  MOV R96, UR4 ;  /* 0x0000000400607c02 */ /* 0x000fe20008000f00 */
[----:B------:R-:W-:Y:S01]  /*6fe0*/  UMOV UR10, UR50 ;  /* 0x00000032000a7c82 */ /* 0x000fe20008000000 */
[----:B------:R-:W-:Y:S02]  /*6ff0*/  UMOV UR11, UR36 ;  /* 0x00000024000b7c82 */ /* 0x000fe40008000000 */
[----:B------:R-:W-:Y:S01]  /*7000*/  R2UR UR48, R96 ;  /* 0x00000000603072ca */ /* 0x000fe200000e0000 */
[----:B--2---:R-:W-:Y:S04]  /*7010*/  UIADD3 UR4, UP0, UPT, UR6, 0x680, URZ ;  /* 0x0000068006047890 */ /* 0x004fe8000ff1e0ff */
[----:B------:R-:W-:Y:S09]  /*7020*/  UIADD3.X UR5, UPT, UPT, URZ, UR7, URZ, UP0, !UPT ;  /* 0x00000007ff057290 */ /* 0x000ff200087fe4ff */
[----:B------:R2:W-:Y:S01]  /*7030*/  UTMASTG.3D [UR48], [UR4] ;  /* 0x00000030040073b5 */ /* 0x0005e20008010000 */
[----:B------:R2:W-:Y:S01]  /*7040*/  UTMASTG.3D [UR8], [UR4] ;  /* 0x00000008040073b5 */ /* 0x0005e20008010000 */
[----:B------:R0:W-:Y:S01]  /*7050*/  UTMACMDFLUSH ;  /* 0x00000000000079b7 */ /* 0x0001e20000000000 */
[----:B--2---:R-:W-:Y:S04]  /*7060*/  DEPBAR.LE SB0, 0x1 ;  /* 0x000080400000791a */ /* 0x004fe80000000000 */
.L_x_113:
[----:B------:R-:W-:Y:S05]  /*7070*/  BSYNC.RECONVERGENT B0 ;  /* 0x0000000000007941 */ /* 0x000fea0003800200 */
.L_x_112:
[----:B------:R-:W-:Y:S06]  /*7080*/  BAR.SYNC.DEFER_BLOCKING 0x1, 0x80 ;  /* 0x0042000000007b1d */ /* 0x000fec0000010000 */
[----:B------:R-:W2:Y:S01]  /*7090*/  @P6 SYNCS.PHASECHK.TRANS64.TRYWAIT P0, [R109+URZ+0x40], R110 ;  /* 0x0000406e6d0065a7 */ /* 0x000ea200080011ff */
[----:B------:R-:W-:Y:S01]  /*70a0*/  BSSY B1, `(.L_x_114) ;  /* 0x0000020000017945 */ /* 0x000fe20003800000 */
[----:B--2---:R-:W-:Y:S03]  /*70b0*/  @P6 SEL R71, RZ, 0x1, !P0 ;  /* 0x00000001ff476807 */ /* 0x004fe60004000000 */
[----:B------:R-:W-:Y:S05]  /*70c0*/  @!P6 BRA `(.L_x_115) ;  /* 0x000000000074e947 */ /* 0x000fea0003800000 */
[----:B------:R-:W-:Y:S01]  /*70d0*/  ISETP.NE.AND P1, PT, R99, RZ, PT ;  /* 0x000000ff6300720c */ /* 0x000fe20003f25270 */
[----:B------:R-:W-:Y:S01]  /*70e0*/  BSSY B0, `(.L_x_116) ;  /* 0x0000009000007945 */ /* 0x000fe20003800000 */
[----:B------:R-:W-:Y:S11]  /*70f0*/  ISETP.NE.AND P0, PT, R71, RZ, PT ;  /* 0x000000ff4700720c */ /* 0x000ff60003f05270 */
[----:B------:R-:W-:Y:S05]  /*7100*/  @P1 IMAD R0, R93, 0x1000, R84 ;  /* 0x000010005d001824 */ /* 0x000fea00078e0254 */
[----:B------:R-:W-:Y:S05]  /*7110*/  @P1 IADD3 R3, PT, PT, R0, UR44, RZ ;  /* 0x0000002c00031c10 */ /* 0x000fea000fffe0ff */
[----:B------:R-:W-:Y:S01]  /*7120*/  @P1 IMAD.IADD R3, R3, 0x1, R108 ;  /* 0x0000000103031824 */ /* 0x000fe200078e026c */
[----:B------:R-:W-:Y:S06]  /*7130*/  @P0 BRA `(.L_x_117) ;  /* 0x00000000000c0947 */ /* 0x000fec0003800000 */
[----:B------:R-:W-:Y:S04]  /*7140*/  SHF.L.U32 R2, R92, 0x1f, RZ ;  /* 0x0000001f5c027819 */ /* 0x000fe800000006ff */
[----:B------:R-:W2:Y:S02]  /*7150*/  SYNCS.PHASECHK.TRANS64.TRYWAIT P0, [R109+URZ+0x40], R2 ;  /* 0x000040026d0075a7 */ /* 0x000ea400080011ff */
[----:B--2---:R-:W-:Y:S05]  /*7160*/  @!P0 BRA `(.L_x_118) ;  /* 0x0000001800108947 */ /* 0x004fea0003800000 */
.L_x_117:
[----:B------:R-:W-:Y:S05]  /*7170*/  BSYNC B0 ;  /* 0x0000000000007941 */ /* 0x000fea0003800000 */
.L_x_116:
[----:B------:R-:W-:Y:S01]  /*7180*/  ISETP.NE.AND P0, PT, R99, RZ, PT ;  /* 0x000000ff6300720c */ /* 0x000fe20003f05270 */
[----:B--2---:R-:W-:Y:S02]  /*7190*/  VIADD R109, R109, 0x50 ;  /* 0x000000506d6d7836 */ /* 0x004fe40000000000 */
[----:B------:R-:W-:Y:S02]  /*71a0*/  IMAD.U32 R2, RZ, RZ, UR46 ;  /* 0x0000002eff027e24 */ /* 0x000fe4000f8e00ff */
[----:B------:R-:W-:Y:S03]  /*71b0*/  VIADD R93, R93, 0x1 ;  /* 0x000000015d5d7836 */ /* 0x000fe60000000000 */
[----:B------:R-:W-:Y:S05]  /*71c0*/  PRMT R2, R2, 0x654, R109 ;  /* 0x0000065402027816 */ /* 0x000fea000000006d */
[----:B------:R2:W3:Y:S04]  /*71d0*/  @P0 LDS.128 R72, [R0+UR44+0x200] ;  /* 0x0002002c00480984 */ /* 0x0004e80008000c00 */
[----:B------:R2:W4:Y:S01]  /*71e0*/  @P0 LDS.128 R76, [R3+0x200] ;  /* 0x00020000034c0984 */ /* 0x0005220000000c00 */
        /* <DEDUP_REMOVED lines=11> */
.L_x_115:
[----:B------:R-:W-:Y:S05]  /*72a0*/  BSYNC B1 ;  /* 0x0000000000017941 */ /* 0x000fea0003800000 */
.L_x_114:
[----:B--2---:R-:W-:Y:S05]  /*72b0*/  VIADD R0, R39, 0x20 ;  /* 0x0000002027007836 */ /* 0x004fea0000000000 */
[----:B------:R-:W-:Y:S04]  /*72c0*/  SHF.R.U32.HI R0, RZ, 0x15, R0 ;  /* 0x00000015ff007819 */ /* 0x000fe80000011600 */
[----:B------:R-:W-:Y:S11]  /*72d0*/  LOP3.LUT P0, RZ, R0, 0x3, R87, 0x48, !PT ;  /* 0x0000000300ff7812 */ /* 0x000ff60007804857 */
[----:B------:R-:W-:Y:S02]  /*72e0*/  @!UPT UIADD3 URZ, UPT, UPT, URZ, URZ, URZ ;  /* 0x000000fffffff290 */ /* 0x000fe4000fffe0ff */
[----:B------:R-:W-:Y:S05]  /*72f0*/  @!P0 BRA `(.L_x_119) ;  /* 0x0000000000408947 */ /* 0x000fea0003800000 */
[----:B------:R-:W2:Y:S01]  /*7300*/  LDCU.64 UR8, c[0x4][0x70] ;  /* 0x01000e00ff0877ac */ /* 0x000ea20008000a00 */
[----:B------:R-:W-:Y:S01]  /*7310*/  MOV R3, 0x0 ;  /* 0x0000000000037802 */ /* 0x000fe20000000f00 */
[----:B------:R-:W-:Y:S02]  /*7320*/  HFMA2 R12, -RZ, RZ, 0, 5.9604644775390625e-08 ;  /* 0x00000001ff0c7431 */ /* 0x000fe400000001ff */
[----:B------:R-:W-:Y:S02]  /*7330*/  IMAD.MOV.U32 R8, RZ, RZ, 0x192 ;  /* 0x00000192ff087424 */ /* 0x000fe400078e00ff */
[----:B------:R-:W-:Y:S01]  /*7340*/  IMAD.MOV.U32 R13, RZ, RZ, RZ ;  /* 0x000000ffff0d7224 */ /* 0x000fe200078e00ff */
[----:B------:R-:W5:Y:S01]  /*7350*/  LDCU.64 UR6, c[0x4][0x78] ;  /* 0x01000f00ff0677ac */ /* 0x000f620008000a00 */
[----:B------:R-:W1:Y:S01]  /*7360*/  LDC.64 R2, c[0x4][R3] ;  /* 0x0100000003027b82 */ /* 0x000e620000000a00 */
[----:B------:R-:W3:Y:S01]  /*7370*/  LDCU.64 UR4, c[0x4][0x10] ;  /* 0x01000200ff0477ac */ /* 0x000ee20008000a00 */
[----:B--2---:R-:W-:Y:S01]  /*7380*/  MOV R5, UR9 ;  /* 0x0000000900057c02 */ /* 0x004fe20008000f00 */
[----:B------:R-:W-:Y:S01]  /*7390*/  IMAD.U32 R4, RZ, RZ, UR8 ;  /* 0x00000008ff047e24 */ /* 0x000fe2000f8e00ff */
[----:B-----5:R-:W-:Y:S01]  /*73a0*/  MOV R7, UR7 ;  /* 0x0000000700077c02 */ /* 0x020fe20008000f00 */
[----:B------:R-:W-:Y:S01]  /*73b0*/  IMAD.U32 R6, RZ, RZ, UR6 ;  /* 0x00000006ff067e24 */ /* 0x000fe2000f8e00ff */
[----:B---3--:R-:W-:Y:S01]  /*73c0*/  MOV R11, UR5 ;  /* 0x00000005000b7c02 */ /* 0x008fe20008000f00 */
[----:B------:R-:W-:Y:S02]  /*73d0*/  IMAD.U32 R10, RZ, RZ, UR4 ;  /* 0x00000004ff0a7e24 */ /* 0x000fe4000f8e00ff */
[----:B------:R-:W-:Y:S07]  /*73e0*/  LEPC R20, `(.L_x_119) ;  /* 0x000000001014794e */ /* 0x000fee0000000000 */
[----:B-1--4-:R-:W-:Y:S05]  /*73f0*/  CALL.ABS.NOINC R2 ;  /* 0x0000000002007343 */ /* 0x012fea0003c00000 */
.L_x_119:
[----:B------:R-:W-:Y:S01]  /*7400*/  ISETP.NE.AND P0, PT, R97, RZ, PT ;  /* 0x000000ff6100720c */ /* 0x000fe20003f05270 */
[----:B------:R-:W-:Y:S05]  /*7410*/  WARPSYNC.ALL ;  /* 0x0000000000007948 */ /* 0x000fea0003800000 */
[----:B------:R-:W-:Y:S01]  /*7420*/  R2UR UR4, R39 ;  /* 0x00000000270472ca */ /* 0x000fe200000e0000 */
[----:B------:R-:W-:Y:S01]  /*7430*/  BSSY.RECONVERGENT B0, `(.L_x_120) ;  /* 0x00000a0000007945 */ /* 0x000fe20003800200 */
[-C--:B---3--:R-:W-:Y:S02]  /*7440*/  F2FP.F16.E4M3.UNPACK_B R42, R72.reuse ;  /* 0x00000048ff2a723e */ /* 0x088fe400020006ff */
[----:B------:R-:W-:Y:S02]  /*7450*/  F2FP.F16.E4M3.UNPACK_B R72, R72.H1 ;  /* 0x00000048ff48723e */ /* 0x000fe400030006ff */
[-C--:B------:R-:W-:Y:S01]  /*7460*/  F2FP.F16.E4M3.UNPACK_B R46, R73.reuse ;  /* 0x00000049ff2e723e */ /* 0x080fe200020006ff */
[--C-:B------:R-:W-:Y:S01]  /*7470*/  HADD2.F32 R40, -RZ, R42.reuse.H0_H0 ;  /* 0x2000002aff287230 */ /* 0x100fe20000004100 */
[----:B------:R-:W-:Y:S01]  /*7480*/  F2FP.F16.E4M3.UNPACK_B R73, R73.H1 ;  /* 0x00000049ff49723e */ /* 0x000fe200030006ff */
[----:B------:R-:W-:Y:S01]  /*7490*/  HADD2.F32 R42, -RZ, R42.H1_H1 ;  /* 0x3000002aff2a7230 */ /* 0x000fe20000004100 */
[-C--:B------:R-:W-:Y:S01]  /*74a0*/  F2FP.F16.E4M3.UNPACK_B R50, R74.reuse ;  /* 0x0000004aff32723e */ /* 0x080fe200020006ff */
[----:B------:R-:W-:Y:S01]  /*74b0*/  HADD2.F32 R43, -RZ, R72.H0_H0 ;  /* 0x20000048ff2b7230 */ /* 0x000fe20000004100 */
[----:B------:R-:W-:Y:S01]  /*74c0*/  F2FP.F16.E4M3.UNPACK_B R74, R74.H1 ;  /* 0x0000004aff4a723e */ /* 0x000fe200030006ff */
[----:B------:R-:W2:Y:S01]  /*74d0*/  LDTM.x32 R4, tmem[UR4+0x20] ;  /* 0x00002004000479ee */ /* 0x000ea200082c0000 */
[----:B------:R-:W-:Y:S01]  /*74e0*/  NOP ;  /* 0x0000000000007918 */ /* 0x000fe20000000000 */
[----:B------:R-:W-:Y:S01]  /*74f0*/  IADD3 R90, PT, PT, R90, 0xb0, RZ ;  /* 0x000000b05a5a7810 */ /* 0x000fe20007ffe0ff */
[--C-:B------:R-:W-:Y:S01]  /*7500*/  HADD2.F32 R45, -RZ, R46.reuse.H0_H0 ;  /* 0x2000002eff2d7230 */ /* 0x100fe20000004100 */
[----:B------:R-:W-:Y:S01]  /*7510*/  F2FP.F16.E4M3.UNPACK_B R54, R75 ;  /* 0x0000004bff36723e */ /* 0x000fe200020006ff */
[----:B------:R-:W-:Y:S01]  /*7520*/  HADD2.F32 R46, -RZ, R46.H1_H1 ;  /* 0x3000002eff2e7230 */ /* 0x000fe20000004100 */
[----:B------:R-:W-:Y:S01]  /*7530*/  LOP3.LUT R90, R90, 0xfefffff8, RZ, 0xc0, !PT ;  /* 0xfefffff85a5a7812 */ /* 0x000fe200078ec0ff */
[--C-:B------:R-:W-:Y:S01]  /*7540*/  HADD2.F32 R49, -RZ, R50.reuse.H0_H0 ;  /* 0x20000032ff317230 */ /* 0x100fe20000004100 */
[----:B----4-:R-:W-:Y:S01]  /*7550*/  F2FP.F16.E4M3.UNPACK_B R58, R76 ;  /* 0x0000004cff3a723e */ /* 0x010fe200020006ff */
[----:B------:R-:W-:Y:S01]  /*7560*/  HADD2.F32 R50, -RZ, R50.H1_H1 ;  /* 0x30000032ff327230 */ /* 0x000fe20000004100 */
[----:B--2---:R2:W-:Y:S01]  /*7570*/  SYNCS.ARRIVE.TRANS64.RED.A1T0 RZ, [R90+URZ], RZ ;  /* 0x000000ff5aff79a7 */ /* 0x0045e200081004ff */
[--C-:B------:R-:W-:Y:S01]  /*7580*/  HADD2.F32 R53, -RZ, R54.reuse.H0_H0 ;  /* 0x20000036ff357230 */ /* 0x100fe20000004100 */
[----:B------:R-:W-:Y:S01]  /*7590*/  F2FP.F16.E4M3.UNPACK_B R62, R77 ;  /* 0x0000004dff3e723e */ /* 0x000fe200020006ff */
[----:B------:R-:W-:Y:S01]  /*75a0*/  HADD2.F32 R54, -RZ, R54.H1_H1 ;  /* 0x30000036ff367230 */ /* 0x000fe20000004100 */
[----:B------:R-:W-:Y:S01]  /*75b0*/  F2FP.F16.E4M3.UNPACK_B R66, R78 ;  /* 0x0000004eff42723e */ /* 0x000fe200020006ff */
[--C-:B------:R-:W-:Y:S01]  /*75c0*/  HADD2.F32 R57, -RZ, R58.reuse.H0_H0 ;  /* 0x2000003aff397230 */ /* 0x100fe20000004100 */
[----:B------:R-:W-:Y:S01]  /*75d0*/  F2FP.F16.E4M3.UNPACK_B R70, R79 ;  /* 0x0000004fff46723e */ /* 0x000fe200020006ff */
[----:B------:R-:W-:Y:S01]  /*75e0*/  HADD2.F32 R58, -RZ, R58.H1_H1 ;  /* 0x3000003aff3a7230 */ /* 0x000fe20000004100 */
[----:B------:R-:W-:Y:S01]  /*75f0*/  F2FP.F16.E4M3.UNPACK_B R75, R75.H1 ;  /* 0x0000004bff4b723e */ /* 0x000fe200030006ff */
[--C-:B------:R-:W-:Y:S01]  /*7600*/  HADD2.F32 R61, -RZ, R62.reuse.H0_H0 ;  /* 0x2000003eff3d7230 */ /* 0x100fe20000004100 */
[----:B------:R-:W-:Y:S01]  /*7610*/  F2FP.F16.E4M3.UNPACK_B R76, R76.H1 ;  /* 0x0000004cff4c723e */ /* 0x000fe200030006ff */
[----:B------:R-:W-:Y:S01]  /*7620*/  HADD2.F32 R63, -RZ, R62.H1_H1 ;  /* 0x3000003eff3f7230 */ /* 0x000fe20000004100 */
[----:B------:R-:W-:Y:S01]  /*7630*/  F2FP.F16.E4M3.UNPACK_B R77, R77.H1 ;  /* 0x0000004dff4d723e */ /* 0x000fe200030006ff */
[--C-:B------:R-:W-:Y:S02]  /*7640*/  HADD2.F32 R65, -RZ, R66.reuse.H0_H0 ;  /* 0x20000042ff417230 */ /* 0x100fe40000004100 */
[C---:B------:R-:W-:Y:S01]  /*7650*/  FMUL R4, R38.reuse, R4 ;  /* 0x0000000426047220 */ /* 0x040fe20000400000 */
        /* <DEDUP_REMOVED lines=16> */
[--C-:B------:R-:W-:Y:S02]  /*7760*/  HADD2.F32 R69, -RZ, R70.reuse.H0_H0 ;  /* 0x20000046ff457230 */ /* 0x100fe40000004100 */
[C---:B------:R-:W-:Y:S01]  /*7770*/  FMUL R28, R38.reuse, R32 ;  /* 0x00000020261c7220 */ /* 0x040fe20000400000 */
[----:B------:R-:W-:Y:S02]  /*7780*/  HADD2.F32 R70, -RZ, R70.H1_H1 ;  /* 0x30000046ff467230 */ /* 0x000fe40000004100 */
[C---:B------:R-:W-:Y:S01]  /*7790*/  FMUL R29, R38.reuse, R33 ;  /* 0x00000021261d7220 */ /* 0x040fe20000400000 */
[----:B------:R-:W-:Y:S02]  /*77a0*/  HADD2.F32 R44, -RZ, R72.H1_H1 ;  /* 0x30000048ff2c7230 */ /* 0x000fe40000004100 */
[C---:B------:R-:W-:Y:S01]  /*77b0*/  FMUL R6, R38.reuse, R6 ;  /* 0x0000000626067220 */ /* 0x040fe20000400000 */
[C---:B------:R-:W-:Y:S01]  /*77c0*/  FMUL R7, R38.reuse, R7 ;  /* 0x0000000726077220 */ /* 0x040fe20000400000 */
[--C-:B------:R-:W-:Y:S02]  /*77d0*/  HADD2.F32 R47, -RZ, R73.reuse.H0_H0 ;  /* 0x20000049ff2f7230 */ /* 0x100fe40000004100 */
[C---:B------:R-:W-:Y:S01]  /*77e0*/  FMUL R10, R38.reuse, R10 ;  /* 0x0000000a260a7220 */ /* 0x040fe20000400000 */
[C---:B------:R-:W-:Y:S01]  /*77f0*/  FFMA R6, R41.reuse, R43, R6 ;  /* 0x0000002b29067223 */ /* 0x040fe20000000006 */
[----:B------:R-:W-:Y:S02]  /*7800*/  HADD2.F32 R48, -RZ, R73.H1_H1 ;  /* 0x30000049ff307230 */ /* 0x000fe40000004100 */
[C---:B------:R-:W-:Y:S01]  /*7810*/  FFMA R7, R41.reuse, R44, R7 ;  /* 0x0000002c29077223 */ /* 0x040fe20000000007 */
[C---:B------:R-:W-:Y:S01]  /*7820*/  FFMA R8, R41.reuse, R45, R8 ;  /* 0x0000002d29087223 */ /* 0x040fe20000000008 */
[C---:B------:R-:W-:Y:S01]  /*7830*/  FFMA R9, R41.reuse, R46, R9 ;  /* 0x0000002e29097223 */ /* 0x040fe20000000009 */
[----:B------:R-:W-:Y:S01]  /*7840*/  FFMA R10, R41, R47, R10 ;  /* 0x0000002f290a7223 */ /* 0x000fe2000000000a */
[C---:B------:R-:W-:Y:S01]  /*7850*/  FMUL R11, R38.reuse, R11 ;  /* 0x0000000b260b7220 */ /* 0x040fe20000400000 */
[----:B------:R-:W-:Y:S01]  /*7860*/  F2FP.F16.E4M3.UNPACK_B R78, R78.H1 ;  /* 0x0000004eff4e723e */ /* 0x000fe200030006ff */
[--C-:B------:R-:W-:Y:S01]  /*7870*/  HADD2.F32 R51, -RZ, R74.reuse.H0_H0 ;  /* 0x2000004aff337230 */ /* 0x100fe20000004100 */
[----:B-1----:R-:W-:Y:S01]  /*7880*/  F2FP.SATFINITE.E4M3.F32.PACK_AB_MERGE_C R100, R7, R6, RZ ;  /* 0x000000060764723e */ /* 0x002fe200048070ff */
[C---:B------:R-:W-:Y:S01]  /*7890*/  FFMA R11, R41.reuse, R48, R11 ;  /* 0x00000030290b7223 */ /* 0x040fe2000000000b */
[C---:B------:R-:W-:Y:S01]  /*78a0*/  FFMA R12, R41.reuse, R49, R12 ;  /* 0x00000031290c7223 */ /* 0x040fe2000000000c */
[----:B------:R-:W-:Y:S01]  /*78b0*/  FFMA R13, R41, R50, R13 ;  /* 0x00000032290d7223 */ /* 0x000fe2000000000d */
[----:B------:R-:W-:Y:S01]  /*78c0*/  F2FP.SATFINITE.E4M3.F32.PACK_AB_MERGE_C R100, R5, R4, R100 ;  /* 0x000000040564723e */ /* 0x000fe20004807064 */
[----:B------:R-:W-:Y:S01]  /*78d0*/  HADD2.F32 R52, -RZ, R74.H1_H1 ;  /* 0x3000004aff347230 */ /* 0x000fe20000004100 */
[----:B------:R-:W-:Y:S01]  /*78e0*/  F2FP.SATFINITE.E4M3.F32.PACK_AB_MERGE_C R101, R11, R10, RZ ;  /* 0x0000000a0b65723e */ /* 0x000fe200048070ff */
[C---:B------:R-:W-:Y:S01]  /*78f0*/  FMUL R14, R38.reuse, R14 ;  /* 0x0000000e260e7220 */ /* 0x040fe20000400000 */
[C---:B------:R-:W-:Y:S01]  /*7900*/  FMUL R15, R38.reuse, R15 ;  /* 0x0000000f260f7220 */ /* 0x040fe20000400000 */
[--C-:B------:R-:W-:Y:S01]  /*7910*/  HADD2.F32 R55, -RZ, R75.reuse.H0_H0 ;  /* 0x2000004bff377230 */ /* 0x100fe20000004100 */
[----:B------:R-:W-:Y:S01]  /*7920*/  F2FP.SATFINITE.E4M3.F32.PACK_AB_MERGE_C R101, R9, R8, R101 ;  /* 0x000000080965723e */ /* 0x000fe20004807065 */
[C---:B------:R-:W-:Y:S01]  /*7930*/  FFMA R14, R41.reuse, R51, R14 ;  /* 0x00000033290e7223 */ /* 0x040fe2000000000e */
[C---:B------:R-:W-:Y:S01]  /*7940*/  FFMA R15, R41.reuse, R52, R15 ;  /* 0x00000034290f7223 */ /* 0x040fe2000000000f */
[C---:B------:R-:W-:Y:S01]  /*7950*/  FFMA R16, R41.reuse, R53, R16 ;  /* 0x0000003529107223 */ /* 0x040fe20000000010 */
[C---:B------:R-:W-:Y:S01]  /*7960*/  FFMA R17, R41.reuse, R54, R17 ;  /* 0x0000003629117223 */ /* 0x040fe20000000011 */
        /* <DEDUP_REMOVED lines=15> */
[C---:B------:R-:W-:Y:S01]  /*7a60*/  FFMA R23, R41.reuse, R60, R23 ;  /* 0x0000003c29177223 */ /* 0x040fe20000000017 */
[C---:B------:R-:W-:Y:S01]  /*7a70*/  FMUL R27, R38.reuse, R27 ;  /* 0x0000001b261b7220 */ /* 0x040fe20000400000 */
[C---:B------:R-:W-:Y:S01]  /*7a80*/  FFMA R0, R41.reuse, R61, R0 ;  /* 0x0000003d29007223 */ /* 0x040fe20000000000 */
[----:B------:R-:W-:Y:S01]  /*7a90*/  F2FP.F16.E4M3.UNPACK_B R79, R79.H1 ;  /* 0x0000004fff4f723e */ /* 0x000fe200030006ff */
        /* <DEDUP_REMOVED lines=16> */
[----:B------:R-:W-:Y:S01]  /*7ba0*/  FFMA R28, R41, R69, R28 ;  /* 0x00000045291c7223 */ /* 0x000fe2000000001c */
[----:B------:R-:W-:Y:S01]  /*7bb0*/  F2FP.SATFINITE.E4M3.F32.PACK_AB_MERGE_C R103, R19, R18, RZ ;  /* 0x000000121367723e */ /* 0x000fe200048070ff */
        /* <DEDUP_REMOVED lines=14> */
[----:B--2---:R-:W-:Y:S03]  /*7ca0*/  IADD3 R90, PT, PT, R36, 0x1, RZ ;  /* 0x00000001245a7810 */ /* 0x004fe60007ffe0ff */
        /* <DEDUP_REMOVED lines=10> */
[----:B------:R-:W-:Y:S02]  /*7d50*/  UIADD3 UR13, UPT, UPT, UR49, 0x20, URZ ;  /* 0x00000020310d7890 */ /* 0x000fe4000fffe0ff */
[----:B------:R-:W-:Y:S01]  /*7d60*/  UIADD3 UR12, UPT, UPT, UR44, 0x3200, URZ ;  /* 0x000032002c0c7890 */ /* 0x000fe2000fffe0ff */
[----:B------:R-:W-:Y:S01]  /*7d70*/  UMOV UR14, UR50 ;  /* 0x00000032000e7c82 */ /* 0x000fe20008000000 */
[----:B------:R-:W-:Y:S01]  /*7d80*/  UMOV UR15, UR36 ;  /* 0x00000024000f7c82 */ /* 0x000fe20008000000 */
[----:B------:R-:W-:Y:S02]  /*7d90*/  UIADD3 UR9, UPT, UPT, UR49, 0x60, URZ ;  /* 0x0000006031097890 */ /* 0x000fe4000fffe0ff */
[----:B------:R-:W-:Y:S01]  /*7da0*/  UIADD3 UR8, UPT, UPT, UR44, 0x3a00, URZ ;  /* 0x00003a002c087890 */ /* 0x000fe2000fffe0ff */
[----:B------:R-:W-:Y:S01]  /*7db0*/  UMOV UR10, UR50 ;  /* 0x00000032000a7c82 */ /* 0x000fe20008000000 */
[----:B------:R-:W-:Y:S01]  /*7dc0*/  UMOV UR11, UR36 ;  /* 0x00000024000b7c82 */ /* 0x000fe20008000000 */
[----:B--2---:R-:W-:Y:S04]  /*7dd0*/  UIADD3 UR4, UP0, UPT, UR6, 0x680, URZ ;  /* 0x0000068006047890 */ /* 0x004fe8000ff1e0ff */
[----:B------:R-:W-:Y:S09]  /*7de0*/  UIADD3.X UR5, UPT, UPT, URZ, UR7, URZ, UP0, !UPT ;  /* 0x00000007ff057290 */ /* 0x000ff200087fe4ff */
[----:B------:R2:W-:Y:S01]  /*7df0*/  UTMASTG.3D [UR12], [UR4] ;  /* 0x0000000c040073b5 */ /* 0x0005e20008010000 */
[----:B------:R2:W-:Y:S01]  /*7e00*/  UTMASTG.3D [UR8], [UR4] ;  /* 0x00000008040073b5 */ /* 0x0005e20008010000 */
[----:B------:R0:W-:Y:S01]  /*7e10*/  UTMACMDFLUSH ;  /* 0x00000000000079b7 */ /* 0x0001e20000000000 */
[----:B--2---:R-:W-:Y:S04]  /*7e20*/  DEPBAR.LE SB0, 0x1 ;  /* 0x000080400000791a */ /* 0x004fe80000000000 */
.L_x_121:
[----:B------:R-:W-:Y:S05]  /*7e30*/  BSYNC.RECONVERGENT B0 ;  /* 0x0000000000007941 */ /* 0x000fea0003800200 */
.L_x_120:
[----:B------:R-:W-:Y:S01]  /*7e40*/  R2UR UR4, R88 ;  /* 0x00000000580472ca */ /* 0x000fe200000e0000 */
[----:B------:R-:W-:Y:S01]  /*7e50*/  BAR.SYNC.DEFER_BLOCKING 0x1, 0x80 ;  /* 0x0042000000007b1d */ /* 0x000fe20000010000 */
[----:B------:R-:W-:Y:S01]  /*7e60*/  ISETP.NE.AND P0, PT, R91, 0x2, PT ;  /* 0x000000025b00780c */ /* 0x000fe20003f05270 */
[----:B------:R-:W-:Y:S01]  /*7e70*/  UISETP.NE.AND UP0, UPT, UR45, URZ, UPT ;  /* 0x000000ff2d00728c */ /* 0x000fe2000bf05270 */
[----:B------:R-:W-:Y:S01]  /*7e80*/  ISETP.NE.AND P1, PT, R90, 0x4, PT ;  /* 0x000000045a00780c */ /* 0x000fe20003f25270 */
[----:B------:R-:W-:Y:S01]  /*7e90*/  UIADD3 UR24, UPT, UPT, UR37, UR63, URZ ;  /* 0x0000003f25187290 */ /* 0x000fe2000fffe0ff */
[----:B------:R-:W-:Y:S02]  /*7ea0*/  SEL R3, RZ, 0x1, P0 ;  /* 0x00000001ff037807 */ /* 0x000fe40000000000 */
[----:B------:R-:W-:Y:S02]  /*7eb0*/  SEL R0, RZ, 0x1, P1 ;  /* 0x00000001ff007807 */ /* 0x000fe40000800000 */
[----:B------:R-:W-:Y:S02]  /*7ec0*/  LOP3.LUT R94, R94, R3, RZ, 0x3c, !PT ;  /* 0x000000035e5e7212 */ /* 0x000fe400078e3cff */
[----:B------:R-:W-:Y:S01]  /*7ed0*/  LOP3.LUT R95, R95, R0, RZ, 0x3c, !PT ;  /* 0x000000005f5f7212 */ /* 0x000fe200078e3cff */
[----:B------:R-:W-:Y:S01]  /*7ee0*/  UIADD3 UR20, UPT, UPT, UR38, UR4, URZ ;  /* 0x0000000426147290 */ /* 0x000fe2000fffe0ff */
[----:B------:R-:W-:Y:S02]  /*7ef0*/  SEL R91, R91, RZ, P0 ;  /* 0x000000ff5b5b7207 */ /* 0x000fe40000000000 */
[----:B------:R-:W-:Y:S01]  /*7f00*/  SEL R36, R90, RZ, P1 ;  /* 0x000000ff5a247207 */ /* 0x000fe20000800000 */
[----:B------:R-:W-:Y:S01]  /*7f10*/  UMOV UR36, UR59 ;  /* 0x0000003b00247c82 */ /* 0x000fe20008000000 */
[----:B------:R-:W-:Y:S07]  /*7f20*/  BRA.U UP0, `(.L_x_122) ;  /* 0xffffffd500787547 */ /* 0x000fee000b83ffff */
[----:B------:R-:W-:Y:S05]  /*7f30*/  EXIT ;  /* 0x000000000000794d */ /* 0x000fea0003800000 */
.L_x_24:
[----:B--2---:R2:W3:Y:S02]  /*7f40*/  SYNCS.PHASECHK.TRANS64.TRYWAIT P0, [R3+URZ+0xe0], R2 ;  /* 0x0000e002030075a7 */ /* 0x0044e400080011ff */
[----:B---3--:R-:W-:Y:S05]  /*7f50*/  @!P0 NANOSLEEP.SYNCS 0x989680 ;  /* 0x009896800000895d */ /* 0x008fea0003900000 */
[----:B------:R-:W3:Y:S02]  /*7f60*/  @!P0 SYNCS.PHASECHK.TRANS64 P0, [R3+URZ+0xe0], R2 ;  /* 0x0000e002030085a7 */ /* 0x000ee400080010ff */
[----:B---3--:R-:W-:Y:S05]  /*7f70*/  @!P0 BRA `(.L_x_24) ;  /* 0xfffffffc00f08947 */ /* 0x008fea000383ffff */
[----:B------:R-:W-:Y:S05]  /*7f80*/  BRA `(.L_x_123) ;  /* 0xffffff9800947947 */ /* 0x000fea000383ffff */
.L_x_27:
[----:B-1----:R-:W-:-:S07]  /*7f90*/  MOV R0, UR33 ;  /* 0x0000002100007c02 */ /* 0x002fce0008000f00 */
.L_x_124:
[----:B-1----:R1:W2:Y:S02]  /*7fa0*/  SYNCS.PHASECHK.TRANS64.TRYWAIT P0, [R0+URZ+0x20], R3 ;  /* 0x00002003000075a7 */ /* 0x0022a400080011ff */
[----:B--2---:R-:W-:Y:S05]  /*7fb0*/  @!P0 NANOSLEEP.SYNCS 0x989680 ;  /* 0x009896800000895d */ /* 0x004fea0003900000 */
[----:B------:R-:W2:Y:S02]  /*7fc0*/  @!P0 SYNCS.PHASECHK.TRANS64 P0, [R0+URZ+0x20], R3 ;  /* 0x00002003000085a7 */ /* 0x000ea400080010ff */
[----:B--2---:R-:W-:Y:S05]  /*7fd0*/  @!P0 BRA `(.L_x_124) ;  /* 0xfffffffc00f08947 */ /* 0x004fea000383ffff */
[----:B------:R-:W-:Y:S05]  /*7fe0*/  BRA `(.L_x_26) ;  /* 0xffffff9800ec7947 */ /* 0x000fea000383ffff */
.L_x_34:
[----:B-1----:R-:W-:-:S07]  /*7ff0*/  MOV R0, UR17 ;  /* 0x0000001100007c02 */ /* 0x002fce0008000f00 */
.L_x_125:
[----:B-1----:R1:W2:Y:S02]  /*8000*/  SYNCS.PHASECHK.TRANS64.TRYWAIT P0, [R0+URZ+0x20], R3 ;  /* 0x00002003000075a7 */ /* 0x0022a400080011ff */
[----:B--2---:R-:W-:Y:S05]  /*8010*/  @!P0 NANOSLEEP.SYNCS 0x989680 ;  /* 0x009896800000895d */ /* 0x004fea0003900000 */
[----:B------:R-:W2:Y:S02]  /*8020*/  @!P0 SYNCS.PHASECHK.TRANS64 P0, [R0+URZ+0x20], R3 ;  /* 0x00002003000085a7 */ /* 0x000ea400080010ff */
[----:B--2---:R-:W-:Y:S05]  /*8030*/  @!P0 BRA `(.L_x_125) ;  /* 0xfffffffc00f08947 */ /* 0x004fea000383ffff */
[----:B------:R-:W-:Y:S05]  /*8040*/  BRA `(.L_x_33) ;  /* 0xffffff9c00ac7947 */ /* 0x000fea000383ffff */
.L_x_39:
[----:B-1----:R1:W2:Y:S02]  /*8050*/  SYNCS.PHASECHK.TRANS64.TRYWAIT P0, [R3+URZ+0x70], R0 ;  /* 0x00007000030075a7 */ /* 0x0022a400080011ff */
[----:B--2---:R-:W-:Y:S05]  /*8060*/  @!P0 NANOSLEEP.SYNCS 0x989680 ;  /* 0x009896800000895d */ /* 0x004fea0003900000 */
[----:B------:R-:W2:Y:S02]  /*8070*/  @!P0 SYNCS.PHASECHK.TRANS64 P0, [R3+URZ+0x70], R0 ;  /* 0x00007000030085a7 */ /* 0x000ea400080010ff */
[----:B--2---:R-:W-:Y:S05]  /*8080*/  @!P0 BRA `(.L_x_39) ;  /* 0xfffffffc00f08947 */ /* 0x004fea000383ffff */
[----:B------:R-:W-:Y:S05]  /*8090*/  BRA `(.L_x_126) ;  /* 0xffffffa000547947 */ /* 0x000fea000383ffff */
.L_x_43:
[----:B-1----:R-:W-:-:S07]  /*80a0*/  MOV R0, UR4 ;  /* 0x0000000400007c02 */ /* 0x002fce0008000f00 */
.L_x_127:
[----:B-1----:R1:W2:Y:S02]  /*80b0*/  SYNCS.PHASECHK.TRANS64.TRYWAIT P0, [R0+URZ], R3 ;  /* 0x00000003000075a7 */ /* 0x0022a400080011ff */
[----:B--2---:R-:W-:Y:S05]  /*80c0*/  @!P0 NANOSLEEP.SYNCS 0x989680 ;  /* 0x009896800000895d */ /* 0x004fea0003900000 */
[----:B------:R-:W2:Y:S02]  /*80d0*/  @!P0 SYNCS.PHASECHK.TRANS64 P0, [R0+URZ], R3 ;  /* 0x00000003000085a7 */ /* 0x000ea400080010ff */
[----:B--2---:R-:W-:Y:S05]  /*80e0*/  @!P0 BRA `(.L_x_127) ;  /* 0xfffffffc00f08947 */ /* 0x004fea000383ffff */
[----:B------:R-:W-:Y:S05]  /*80f0*/  BRA `(.L_x_128) ;  /* 0xffffffa400fc7947 */ /* 0x000fea000383ffff */
.L_x_44:
[----:B------:R-:W-:-:S07]  /*8100*/  MOV R0, UR5 ;  /* 0x0000000500007c02 */ /* 0x000fce0008000f00 */
.L_x_129:
[----:B-1----:R1:W2:Y:S02]  /*8110*/  SYNCS.PHASECHK.TRANS64.TRYWAIT P0, [R0+URZ], R3 ;  /* 0x00000003000075a7 */ /* 0x0022a400080011ff */
[----:B--2---:R-:W-:Y:S05]  /*8120*/  @!P0 NANOSLEEP.SYNCS 0x989680 ;  /* 0x009896800000895d */ /* 0x004fea0003900000 */
[----:B------:R-:W2:Y:S02]  /*8130*/  @!P0 SYNCS.PHASECHK.TRANS64 P0, [R0+URZ], R3 ;  /* 0x00000003000085a7 */ /* 0x000ea400080010ff */
[----:B--2---:R-:W-:Y:S05]  /*8140*/  @!P0 BRA `(.L_x_129) ;  /* 0xfffffffc00f08947 */ /* 0x004fea000383ffff */
[----:B------:R-:W-:Y:S05]  /*8150*/  BRA `(.L_x_130) ;  /* 0xffffffa800087947 */ /* 0x000fea000383ffff */
.L_x_45:
[----:B------:R-:W-:-:S07]  /*8160*/  MOV R0, UR5 ;  /* 0x0000000500007c02 */ /* 0x000fce0008000f00 */
.L_x_131:
[----:B-1----:R1:W2:Y:S02]  /*8170*/  SYNCS.PHASECHK.TRANS64.TRYWAIT P0, [R0+URZ], R3 ;  /* 0x00000003000075a7 */ /* 0x0022a400080011ff */
[----:B--2---:R-:W-:Y:S05]  /*8180*/  @!P0 NANOSLEEP.SYNCS 0x989680 ;  /* 0x009896800000895d */ /* 0x004fea0003900000 */
[----:B------:R-:W2:Y:S02]  /*8190*/  @!P0 SYNCS.PHASECHK.TRANS64 P0, [R0+URZ], R3 ;  /* 0x00000003000085a7 */ /* 0x000ea400080010ff */
[----:B--2---:R-:W-:Y:S05]  /*81a0*/  @!P0 BRA `(.L_x_131) ;  /* 0xfffffffc00f08947 */ /* 0x004fea000383ffff */
[----:B------:R-:W-:Y:S05]  /*81b0*/  BRA `(.L_x_132) ;  /* 0xffffffa800147947 */ /* 0x000fea000383ffff */
.L_x_48:
[----:B-1----:R1:W2:Y:S02]  /*81c0*/  SYNCS.PHASECHK.TRANS64.TRYWAIT P0, [R2+URZ+0xd0], R5 ;  /* 0x0000d005020075a7 */ /* 0x0022a400080011ff */
[----:B--2---:R-:W-:Y:S05]  /*81d0*/  @!P0 NANOSLEEP.SYNCS 0x989680 ;  /* 0x009896800000895d */ /* 0x004fea0003900000 */
[----:B------:R-:W2:Y:S02]  /*81e0*/  @!P0 SYNCS.PHASECHK.TRANS64 P0, [R2+URZ+0xd0], R5 ;  /* 0x0000d005020085a7 */ /* 0x000ea400080010ff */
[----:B--2---:R-:W-:Y:S05]  /*81f0*/  @!P0 BRA `(.L_x_48) ;  /* 0xfffffffc00f08947 */ /* 0x004fea000383ffff */
[----:B------:R-:W-:Y:S05]  /*8200*/  BRA `(.L_x_133) ;  /* 0xffffffa800707947 */ /* 0x000fea000383ffff */
.L_x_49:
[----:B------:R-:W-:-:S07]  /*8210*/  MOV R2, UR4 ;  /* 0x0000000400027c02 */ /* 0x000fce0008000f00 */
.L_x_134:
[----:B-1----:R1:W2:Y:S02]  /*8220*/  SYNCS.PHASECHK.TRANS64.TRYWAIT P0, [R2+URZ+0x80], R5 ;  /* 0x00008005020075a7 */ /* 0x0022a400080011ff */
[----:B--2---:R-:W-:Y:S05]  /*8230*/  @!P0 NANOSLEEP.SYNCS 0x989680 ;  /* 0x009896800000895d */ /* 0x004fea0003900000 */
[----:B------:R-:W2:Y:S02]  /*8240*/  @!P0 SYNCS.PHASECHK.TRANS64 P0, [R2+URZ+0x80], R5 ;  /* 0x00008005020085a7 */ /* 0x000ea400080010ff */
[----:B--2---:R-:W-:Y:S05]  /*8250*/  @!P0 BRA `(.L_x_134) ;  /* 0xfffffffc00f08947 */ /* 0x004fea000383ffff */
[----:B------:R-:W-:Y:S05]  /*8260*/  BRA `(.L_x_135) ;  /* 0xffffffa800807947 */ /* 0x000fea000383ffff */
.L_x_50:
[----:B-1----:R1:W2:Y:S02]  /*8270*/  SYNCS.PHASECHK.TRANS64.TRYWAIT P1, [R2+URZ+0x70], R5 ;  /* 0x00007005020075a7 */ /* 0x0022a400080211ff */
[----:B--2---:R-:W-:Y:S05]  /*8280*/  @!P1 NANOSLEEP.SYNCS 0x989680 ;  /* 0x009896800000995d */ /* 0x004fea0003900000 */
[----:B------:R-:W2:Y:S02]  /*8290*/  @!P1 SYNCS.PHASECHK.TRANS64 P1, [R2+URZ+0x70], R5 ;  /* 0x00007005020095a7 */ /* 0x000ea400080210ff */
[----:B--2---:R-:W-:Y:S05]  /*82a0*/  @!P1 BRA `(.L_x_50) ;  /* 0xfffffffc00f09947 */ /* 0x004fea000383ffff */
[----:B------:R-:W-:Y:S05]  /*82b0*/  BRA `(.L_x_136) ;  /* 0xffffffa800b07947 */ /* 0x000fea000383ffff */
.L_x_53:
[----:B------:R-:W-:-:S07]  /*82c0*/  MOV R0, UR4 ;  /* 0x0000000400007c02 */ /* 0x000fce0008000f00 */
.L_x_137:
[----:B-1----:R1:W2:Y:S02]  /*82d0*/  SYNCS.PHASECHK.TRANS64.TRYWAIT P0, [R0+URZ+0x80], R3 ;  /* 0x00008003000075a7 */ /* 0x0022a400080011ff */
[----:B--2---:R-:W-:Y:S05]  /*82e0*/  @!P0 NANOSLEEP.SYNCS 0x989680 ;  /* 0x009896800000895d */ /* 0x004fea0003900000 */
[----:B------:R-:W2:Y:S02]  /*82f0*/  @!P0 SYNCS.PHASECHK.TRANS64 P0, [R0+URZ+0x80], R3 ;  /* 0x00008003000085a7 */ /* 0x000ea400080010ff */
[----:B--2---:R-:W-:Y:S05]  /*8300*/  @!P0 BRA `(.L_x_137) ;  /* 0xfffffffc00f08947 */ /* 0x004fea000383ffff */
[----:B------:R-:W-:Y:S05]  /*8310*/  BRA `(.L_x_52) ;  /* 0xffffffac00047947 */ /* 0x000fea000383ffff */
.L_x_62:
[----:B-1----:R-:W-:-:S04]  /*8320*/  MOV R0, UR5 ;  /* 0x0000000500007c02 */ /* 0x002fc80008000f00 */
[----:B------:R1:W2:Y:S03]  /*8330*/  SYNCS.PHASECHK.TRANS64.TRYWAIT P0, [R0+URZ+0x8], R7 ;  /* 0x00000807000075a7 */ /* 0x0002a600080011ff */
[----:B--2---:R-:W-:Y:S05]  /*8340*/  @!P0 NANOSLEEP.SYNCS 0x989680 ;  /* 0x009896800000895d */ /* 0x004fea0003900000 */
[----:B------:R-:W2:Y:S02]  /*8350*/  @!P0 SYNCS.PHASECHK.TRANS64 P0, [R0+URZ+0x8], R7 ;  /* 0x00000807000085a7 */ /* 0x000ea400080010ff */
[----:B--2---:R-:W-:Y:S05]  /*8360*/  @!P0 BRA `(.L_x_62) ;  /* 0xfffffffc00ec8947 */ /* 0x004fea000383ffff */
[----:B------:R-:W-:Y:S05]  /*8370*/  BRA `(.L_x_61) ;  /* 0xffffffac00b87947 */ /* 0x000fea000383ffff */
.L_x_64:
[----:B------:R-:W-:Y:S01]  /*8380*/  BSSY B0, `(.L_x_138) ;  /* 0x0000006000007945 */ /* 0x000fe20003800000 */
[----:B------:R-:W-:-:S07]  /*8390*/  MOV R15, 0xffffffff ;  /* 0xffffffff000f7802 */ /* 0x000fce0000000f00 */
[----:B-1---5:R-:W-:Y:S05]  /*83a0*/  WARPSYNC.COLLECTIVE R15, `(.L_x_139) ;  /* 0x000000000f0c7348 */ /* 0x022fea0003c00000 */
[----:B------:R-:W-:Y:S02]  /*83b0*/  ELECT P6, UR79, PT ;  /* 0x00000000004f782f */ /* 0x000fe400038c0000 */
[----:B------:R-:W-:Y:S01]  /*83c0*/  MOV R14, UR79 ;  /* 0x0000004f000e7c02 */ /* 0x000fe20008000f00 */
[----:B-1---5:R-:W-:Y:S10]  /*83d0*/  ENDCOLLECTIVE ;  /* 0x000000000000791b */ /* 0x022ff40003800000 */
.L_x_139:
[----:B------:R-:W-:Y:S05]  /*83e0*/  BSYNC B0 ;  /* 0x0000000000007941 */ /* 0x000fea0003800000 */
.L_x_138:
[----:B------:R-:W-:Y:S05]  /*83f0*/  BRA `(.L_x_140) ;  /* 0xffffffac00e87947 */ /* 0x000fea000383ffff */
.L_x_66:
[----:B-1----:R-:W-:-:S04]  /*8400*/  MOV R0, UR5 ;  /* 0x0000000500007c02 */ /* 0x002fc80008000f00 */
[----:B------:R1:W2:Y:S03]  /*8410*/  SYNCS.PHASECHK.TRANS64.TRYWAIT P0, [R0+URZ+0x8], R5 ;  /* 0x00000805000075a7 */ /* 0x0002a600080011ff */
[----:B--2---:R-:W-:Y:S05]  /*8420*/  @!P0 NANOSLEEP.SYNCS 0x989680 ;  /* 0x009896800000895d */ /* 0x004fea0003900000 */
[----:B------:R-:W2:Y:S02]  /*8430*/  @!P0 SYNCS.PHASECHK.TRANS64 P0, [R0+URZ+0x8], R5 ;  /* 0x00000805000085a7 */ /* 0x000ea400080010ff */
[----:B--2---:R-:W-:Y:S05]  /*8440*/  @!P0 BRA `(.L_x_66) ;  /* 0xfffffffc00ec8947 */ /* 0x004fea000383ffff */
[----:B------:R-:W-:Y:S05]  /*8450*/  BRA `(.L_x_65) ;  /* 0xffffffac00ec7947 */ /* 0x000fea000383ffff */
.L_x_67:
[----:B-1----:R1:W2:Y:S02]  /*8460*/  SYNCS.PHASECHK.TRANS64.TRYWAIT P0, [R0+URZ+0x70], R5 ;  /* 0x00007005000075a7 */ /* 0x0022a400080011ff */
[----:B--2---:R-:W-:Y:S05]  /*8470*/  @!P0 NANOSLEEP.SYNCS 0x989680 ;  /* 0x009896800000895d */ /* 0x004fea0003900000 */
[----:B------:R-:W2:Y:S02]  /*8480*/  @!P0 SYNCS.PHASECHK.TRANS64 P0, [R0+URZ+0x70], R5 ;  /* 0x00007005000085a7 */ /* 0x000ea400080010ff */
[----:B--2---:R-:W-:Y:S05]  /*8490*/  @!P0 BRA `(.L_x_67) ;  /* 0xfffffffc00f08947 */ /* 0x004fea000383ffff */
[----:B------:R-:W-:Y:S05]  /*84a0*/  BRA `(.L_x_141) ;  /* 0xffffffb000d87947 */ /* 0x000fea000383ffff */
.L_x_69:
[----:B------:R-:W-:-:S07]  /*84b0*/  MOV R0, UR31 ;  /* 0x0000001f00007c02 */ /* 0x000fce0008000f00 */
.L_x_142:
[----:B-1----:R1:W2:Y:S02]  /*84c0*/  SYNCS.PHASECHK.TRANS64.TRYWAIT P0, [R0+URZ+0xb0], R5 ;  /* 0x0000b005000075a7 */ /* 0x0022a400080011ff */
[----:B--2---:R-:W-:Y:S05]  /*84d0*/  @!P0 NANOSLEEP.SYNCS 0x989680 ;  /* 0x009896800000895d */ /* 0x004fea0003900000 */
[----:B------:R-:W2:Y:S02]  /*84e0*/  @!P0 SYNCS.PHASECHK.TRANS64 P0, [R0+URZ+0xb0], R5 ;  /* 0x0000b005000085a7 */ /* 0x000ea400080010ff */
[----:B--2---:R-:W-:Y:S05]  /*84f0*/  @!P0 BRA `(.L_x_142) ;  /* 0xfffffffc00f08947 */ /* 0x004fea000383ffff */
[----:B------:R-:W-:Y:S05]  /*8500*/  BRA `(.L_x_143) ;  /* 0xffffffb400247947 */ /* 0x000fea000383ffff */
.L_x_72:
[----:B------:R-:W-:Y:S07]  /*8510*/  MOV R0, UR5 ;  /* 0x0000000500007c02 */ /* 0x000fee0008000f00 */
.L_x_144:
[----:B-1----:R1:W2:Y:S02]  /*8520*/  SYNCS.PHASECHK.TRANS64.TRYWAIT P0, [R0+URZ], R5 ;  /* 0x00000005000075a7 */ /* 0x0022a400080011ff */
[----:B--2---:R-:W-:Y:S05]  /*8530*/  @!P0 NANOSLEEP.SYNCS 0x989680 ;  /* 0x009896800000895d */ /* 0x004fea0003900000 */
[----:B------:R-:W2:Y:S02]  /*8540*/  @!P0 SYNCS.PHASECHK.TRANS64 P0, [R0+URZ], R5 ;  /* 0x00000005000085a7 */ /* 0x000ea400080010ff */
[----:B--2---:R-:W-:Y:S05]  /*8550*/  @!P0 BRA `(.L_x_144) ;  /* 0xfffffffc00f08947 */ /* 0x004fea000383ffff */
[----:B------:R-:W-:Y:S05]  /*8560*/  BRA `(.L_x_71) ;  /* 0xffffffb400387947 */ /* 0x000fea000383ffff */
.L_x_76:
[----:B-1----:R-:W-:-:S07]  /*8570*/  MOV R0, UR4 ;  /* 0x0000000400007c02 */ /* 0x002fce0008000f00 */
.L_x_145:
[----:B-1----:R1:W2:Y:S02]  /*8580*/  SYNCS.PHASECHK.TRANS64.TRYWAIT P0, [R0+URZ], R3 ;  /* 0x00000003000075a7 */ /* 0x0022a400080011ff */
[----:B--2---:R-:W-:Y:S05]  /*8590*/  @!P0 NANOSLEEP.SYNCS 0x989680 ;  /* 0x009896800000895d */ /* 0x004fea0003900000 */
[----:B------:R-:W2:Y:S02]  /*85a0*/  @!P0 SYNCS.PHASECHK.TRANS64 P0, [R0+URZ], R3 ;  /* 0x00000003000085a7 */ /* 0x000ea400080010ff */
[----:B--2---:R-:W-:Y:S05]  /*85b0*/  @!P0 BRA `(.L_x_145) ;  /* 0xfffffffc00f08947 */ /* 0x004fea000383ffff */
[----:B------:R-:W-:Y:S05]  /*85c0*/  BRA `(.L_x_146) ;  /* 0xffffffb8002c7947 */ /* 0x000fea000383ffff */
.L_x_77:
[----:B------:R-:W-:-:S07]  /*85d0*/  MOV R0, UR5 ;  /* 0x0000000500007c02 */ /* 0x000fce0008000f00 */
.L_x_147:
[----:B-1----:R1:W2:Y:S02]  /*85e0*/  SYNCS.PHASECHK.TRANS64.TRYWAIT P0, [R0+URZ], R3 ;  /* 0x00000003000075a7 */ /* 0x0022a400080011ff */
[----:B--2---:R-:W-:Y:S05]  /*85f0*/  @!P0 NANOSLEEP.SYNCS 0x989680 ;  /* 0x009896800000895d */ /* 0x004fea0003900000 */
[----:B------:R-:W2:Y:S02]  /*8600*/  @!P0 SYNCS.PHASECHK.TRANS64 P0, [R0+URZ], R3 ;  /* 0x00000003000085a7 */ /* 0x000ea400080010ff */
[----:B--2---:R-:W-:Y:S05]  /*8610*/  @!P0 BRA `(.L_x_147) ;  /* 0xfffffffc00f08947 */ /* 0x004fea000383ffff */
[----:B------:R-:W-:Y:S05]  /*8620*/  BRA `(.L_x_148) ;  /* 0xffffffb800387947 */ /* 0x000fea000383ffff */
.L_x_78:
[----:B------:R-:W-:-:S07]  /*8630*/  MOV R0, UR5 ;  /* 0x0000000500007c02 */ /* 0x000fce0008000f00 */
.L_x_149:
[----:B-1----:R1:W2:Y:S02]  /*8640*/  SYNCS.PHASECHK.TRANS64.TRYWAIT P0, [R0+URZ], R3 ;  /* 0x00000003000075a7 */ /* 0x0022a400080011ff */
[----:B--2---:R-:W-:Y:S05]  /*8650*/  @!P0 NANOSLEEP.SYNCS 0x989680 ;  /* 0x009896800000895d */ /* 0x004fea0003900000 */
[----:B------:R-:W2:Y:S02]  /*8660*/  @!P0 SYNCS.PHASECHK.TRANS64 P0, [R0+URZ], R3 ;  /* 0x00000003000085a7 */ /* 0x000ea400080010ff */
[----:B--2---:R-:W-:Y:S05]  /*8670*/  @!P0 BRA `(.L_x_149) ;  /* 0xfffffffc00f08947 */ /* 0x004fea000383ffff */
[----:B------:R-:W-:Y:S05]  /*8680*/  BRA `(.L_x_150) ;  /* 0xffffffb800447947 */ /* 0x000fea000383ffff */
.L_x_81:
[----:B------:R-:W-:-:S07]  /*8690*/  MOV R0, UR26 ;  /* 0x0000001a00007c02 */ /* 0x000fce0008000f00 */
.L_x_151:
[----:B-1----:R1:W2:Y:S02]  /*86a0*/  SYNCS.PHASECHK.TRANS64.TRYWAIT P1, [R0+URZ+0xf0], R3 ;  /* 0x0000f003000075a7 */ /* 0x0022a400080211ff */
[----:B--2---:R-:W-:Y:S05]  /*86b0*/  @!P1 NANOSLEEP.SYNCS 0x989680 ;  /* 0x009896800000995d */ /* 0x004fea0003900000 */
[----:B------:R-:W2:Y:S02]  /*86c0*/  @!P1 SYNCS.PHASECHK.TRANS64 P1, [R0+URZ+0xf0], R3 ;  /* 0x0000f003000095a7 */ /* 0x000ea400080210ff */
[----:B--2---:R-:W-:Y:S05]  /*86d0*/  @!P1 BRA `(.L_x_151) ;  /* 0xfffffffc00f09947 */ /* 0x004fea000383ffff */
[----:B------:R-:W-:Y:S05]  /*86e0*/  BRA `(.L_x_152) ;  /* 0xffffffb800907947 */ /* 0x000fea000383ffff */
.L_x_86:
[----:B--2---:R2:W3:Y:S02]  /*86f0*/  SYNCS.PHASECHK.TRANS64.TRYWAIT P0, [R12+URZ+0x70], R9 ;  /* 0x000070090c0075a7 */ /* 0x0044e400080011ff */
[----:B---3--:R-:W-:Y:S05]  /*8700*/  @!P0 NANOSLEEP.SYNCS 0x989680 ;  /* 0x009896800000895d */ /* 0x008fea0003900000 */
[----:B------:R-:W3:Y:S02]  /*8710*/  @!P0 SYNCS.PHASECHK.TRANS64 P0, [R12+URZ+0x70], R9 ;  /* 0x000070090c0085a7 */ /* 0x000ee400080010ff */
[----:B---3--:R-:W-:Y:S05]  /*8720*/  @!P0 BRA `(.L_x_86) ;  /* 0xfffffffc00f08947 */ /* 0x008fea000383ffff */
[----:B------:R-:W-:Y:S05]  /*8730*/  BRA `(.L_x_153) ;  /* 0xffffffbc00b07947 */ /* 0x000fea000383ffff */
.L_x_89:
[----:B------:R-:W-:Y:S07]  /*8740*/  MOV R0, UR21 ;  /* 0x0000001500007c02 */ /* 0x000fee0008000f00 */
.L_x_154:
[----:B--2---:R2:W3:Y:S02]  /*8750*/  SYNCS.PHASECHK.TRANS64.TRYWAIT P2, [R0+URZ+0x68], R11 ;  /* 0x0000680b000075a7 */ /* 0x0044e400080411ff */
[----:B---3--:R-:W-:Y:S05]  /*8760*/  @!P2 NANOSLEEP.SYNCS 0x989680 ;  /* 0x009896800000a95d */ /* 0x008fea0003900000 */
[----:B------:R-:W3:Y:S02]  /*8770*/  @!P2 SYNCS.PHASECHK.TRANS64 P2, [R0+URZ+0x68], R11 ;  /* 0x0000680b0000a5a7 */ /* 0x000ee400080410ff */
[----:B---3--:R-:W-:Y:S05]  /*8780*/  @!P2 BRA `(.L_x_154) ;  /* 0xfffffffc00f0a947 */ /* 0x008fea000383ffff */
[----:B------:R-:W-:Y:S05]  /*8790*/  BRA `(.L_x_88) ;  /* 0xffffffc400187947 */ /* 0x000fea000383ffff */
.L_x_92:
[----:B--2---:R-:W-:Y:S07]  /*87a0*/  MOV R0, UR21 ;  /* 0x0000001500007c02 */ /* 0x004fee0008000f00 */
.L_x_155:
[----:B--2---:R2:W3:Y:S02]  /*87b0*/  SYNCS.PHASECHK.TRANS64.TRYWAIT P0, [R0+URZ+0x50], R9 ;  /* 0x00005009000075a7 */ /* 0x0044e400080011ff */
[----:B---3--:R-:W-:Y:S05]  /*87c0*/  @!P0 NANOSLEEP.SYNCS 0x989680 ;  /* 0x009896800000895d */ /* 0x008fea0003900000 */
[----:B------:R-:W3:Y:S02]  /*87d0*/  @!P0 SYNCS.PHASECHK.TRANS64 P0, [R0+URZ+0x50], R9 ;  /* 0x00005009000085a7 */ /* 0x000ee400080010ff */
[----:B---3--:R-:W-:Y:S05]  /*87e0*/  @!P0 BRA `(.L_x_155) ;  /* 0xfffffffc00f08947 */ /* 0x008fea000383ffff */
[----:B------:R-:W-:Y:S05]  /*87f0*/  BRA `(.L_x_156) ;  /* 0xffffffc400747947 */ /* 0x000fea000383ffff */
.L_x_93:
[----:B------:R-:W-:Y:S07]  /*8800*/  MOV R0, UR21 ;  /* 0x0000001500007c02 */ /* 0x000fee0008000f00 */
.L_x_157:
[----:B--2---:R2:W3:Y:S02]  /*8810*/  SYNCS.PHASECHK.TRANS64.TRYWAIT P0, [R0+URZ+0x58], R9 ;  /* 0x00005809000075a7 */ /* 0x0044e400080011ff */
[----:B---3--:R-:W-:Y:S05]  /*8820*/  @!P0 NANOSLEEP.SYNCS 0x989680 ;  /* 0x009896800000895d */ /* 0x008fea0003900000 */
[----:B------:R-:W3:Y:S02]  /*8830*/  @!P0 SYNCS.PHASECHK.TRANS64 P0, [R0+URZ+0x58], R9 ;  /* 0x00005809000085a7 */ /* 0x000ee400080010ff */
[----:B---3--:R-:W-:Y:S05]  /*8840*/  @!P0 BRA `(.L_x_157) ;  /* 0xfffffffc00f08947 */ /* 0x008fea000383ffff */
[----:B------:R-:W-:Y:S05]  /*8850*/  BRA `(.L_x_158) ;  /* 0xffffffc400cc7947 */ /* 0x000fea000383ffff */
.L_x_95:
[----:B------:R-:W-:-:S07]  /*8860*/  MOV R0, UR21 ;  /* 0x0000001500007c02 */ /* 0x000fce0008000f00 */
.L_x_159:
[----:B--2---:R2:W4:Y:S02]  /*8870*/  SYNCS.PHASECHK.TRANS64.TRYWAIT P0, [R0+URZ+0x50], R3 ;  /* 0x00005003000075a7 */ /* 0x00452400080011ff */
[----:B----4-:R-:W-:Y:S05]  /*8880*/  @!P0 NANOSLEEP.SYNCS 0x989680 ;  /* 0x009896800000895d */ /* 0x010fea0003900000 */
[----:B------:R-:W4:Y:S02]  /*8890*/  @!P0 SYNCS.PHASECHK.TRANS64 P0, [R0+URZ+0x50], R3 ;  /* 0x00005003000085a7 */ /* 0x000f2400080010ff */
[----:B----4-:R-:W-:Y:S05]  /*88a0*/  @!P0 BRA `(.L_x_159) ;  /* 0xfffffffc00f08947 */ /* 0x010fea000383ffff */
[----:B------:R-:W-:Y:S05]  /*88b0*/  BRA `(.L_x_160) ;  /* 0xffffffc800587947 */ /* 0x000fea000383ffff */
.L_x_97:
[----:B-1----:R1:W2:Y:S02]  /*88c0*/  SYNCS.PHASECHK.TRANS64.TRYWAIT P0, [R3+URZ+0x70], R0 ;  /* 0x00007000030075a7 */ /* 0x0022a400080011ff */
[----:B--2---:R-:W-:Y:S05]  /*88d0*/  @!P0 NANOSLEEP.SYNCS 0x989680 ;  /* 0x009896800000895d */ /* 0x004fea0003900000 */
[----:B------:R-:W2:Y:S02]  /*88e0*/  @!P0 SYNCS.PHASECHK.TRANS64 P0, [R3+URZ+0x70], R0 ;  /* 0x00007000030085a7 */ /* 0x000ea400080010ff */
[----:B--2---:R-:W-:Y:S05]  /*88f0*/  @!P0 BRA `(.L_x_97) ;  /* 0xfffffffc00f08947 */ /* 0x004fea000383ffff */
[----:B------:R-:W-:Y:S05]  /*8900*/  BRA `(.L_x_161) ;  /* 0xffffffcc00147947 */ /* 0x000fea000383ffff */
.L_x_108:
[----:B-1----:R1:W2:Y:S02]  /*8910*/  SYNCS.PHASECHK.TRANS64.TRYWAIT P1, [R3+URZ+0x40], R0 ;  /* 0x00004000030075a7 */ /* 0x0022a400080211ff */
[----:B--2---:R-:W-:Y:S05]  /*8920*/  @!P1 NANOSLEEP.SYNCS 0x989680 ;  /* 0x009896800000995d */ /* 0x004fea0003900000 */
[----:B------:R-:W2:Y:S02]  /*8930*/  @!P1 SYNCS.PHASECHK.TRANS64 P1, [R3+URZ+0x40], R0 ;  /* 0x00004000030095a7 */ /* 0x000ea400080210ff */
[----:B--2---:R-:W-:Y:S05]  /*8940*/  @!P1 BRA `(.L_x_108) ;  /* 0xfffffffc00f09947 */ /* 0x004fea000383ffff */
[----:B------:R-:W-:Y:S05]  /*8950*/  BRA `(.L_x_107) ;  /* 0xffffffd800807947 */ /* 0x000fea000383ffff */
.L_x_110:
[----:B-1----:R1:W4:Y:S02]  /*8960*/  SYNCS.PHASECHK.TRANS64.TRYWAIT P0, [R90+URZ+0x90], R5 ;  /* 0x000090055a0075a7 */ /* 0x00232400080011ff */
[----:B----4-:R-:W-:Y:S05]  /*8970*/  @!P0 NANOSLEEP.SYNCS 0x989680 ;  /* 0x009896800000895d */ /* 0x010fea0003900000 */
[----:B------:R-:W4:Y:S02]  /*8980*/  @!P0 SYNCS.PHASECHK.TRANS64 P0, [R90+URZ+0x90], R5 ;  /* 0x000090055a0085a7 */ /* 0x000f2400080010ff */
[----:B----4-:R-:W-:Y:S05]  /*8990*/  @!P0 BRA `(.L_x_110) ;  /* 0xfffffffc00f08947 */ /* 0x010fea000383ffff */
[----:B------:R-:W-:Y:S05]  /*89a0*/  BRA `(.L_x_109) ;  /* 0xffffffd800d47947 */ /* 0x000fea000383ffff */
.L_x_118:
[----:B--2---:R2:W3:Y:S02]  /*89b0*/  SYNCS.PHASECHK.TRANS64.TRYWAIT P0, [R109+URZ+0x40], R2 ;  /* 0x000040026d0075a7 */ /* 0x0044e400080011ff */
[----:B---3--:R-:W-:Y:S05]  /*89c0*/  @!P0 NANOSLEEP.SYNCS 0x989680 ;  /* 0x009896800000895d */ /* 0x008fea0003900000 */
[----:B------:R-:W3:Y:S02]  /*89d0*/  @!P0 SYNCS.PHASECHK.TRANS64 P0, [R109+URZ+0x40], R2 ;  /* 0x000040026d0085a7 */ /* 0x000ee400080010ff */
[----:B---3--:R-:W-:Y:S05]  /*89e0*/  @!P0 BRA `(.L_x_118) ;  /* 0xfffffffc00f08947 */ /* 0x008fea000383ffff */
[----:B------:R-:W-:Y:S05]  /*89f0*/  BRA `(.L_x_117) ;  /* 0xffffffe400dc7947 */ /* 0x000fea000383ffff */
        .weak           $__internal_0_$__cuda_sm10x_tcgen05_guardrail_trap_col_being_dealloced_not_returned_by_alloc
        .type           $__internal_0_$__cuda_sm10x_tcgen05_guardrail_trap_col_being_dealloced_not_returned_by_alloc,@function
        .size           $__internal_0_$__cuda_sm10x_tcgen05_guardrail_trap_col_being_dealloced_not_returned_by_alloc,($__internal_1_$__cuda_sm10x_tcgen05_guardrail_trap_phase_invalid_during_alloc - $__internal_0_$__cuda_sm10x_tcgen05_guardrail_trap_col_being_dealloced_not_returned_by_alloc)
$__internal_0_$__cuda_sm10x_tcgen05_guardrail_trap_col_being_dealloced_not_returned_by_alloc:
[----:B------:R-:W-:Y:S05]  /*8a00*/  BPT.TRAP 0x1 ;  /* 0x000000040000795c */ /* 0x000fea0000300000 */
[----:B------:R-:W-:-:S04]  /*8a10*/  HFMA2 R3, -RZ, RZ, 0, 0 ;  /* 0x00000000ff037431 */ /* 0x000fc800000001ff */
[----:B------:R-:W-:Y:S05]  /*8a20*/  RET.REL.NODEC R2 `(_ZN7cutlass13device_kernelINS_4gemm6kernel13GemmUniversalIN4cute5tupleIJiiiiEEENS1_10collective13CollectiveMmaINS1_35MainloopSm100TmaUmmaWarpSpecializedILi4ELi2ELi4ENS5_IJNS4_1CILi2EEESB_NSA_ILi1EEEEEEEENS5_IJNSA_ILi128EEESF_SF_EEENS_12float_e4m3_tENS5_IJlSC_lEEESH_SI_NS4_8TiledMMAINS4_8MMA_AtomIJNS4_10MMA_TraitsINS4_25SM100_MMA_F8F6F4_2x1SM_SSEJSH_SH_fSF_SF_NS4_17integral_constantINS4_4UMMA5MajorELSP_0EEESQ_NSN_INSO_7ScaleInELSR_0EEESS_EEEEEENS4_6LayoutINS5_IJSC_SC_SC_EEENS5_IJNSA_ILi0EEESX_SX_EEEEENS5_IJNS4_10UnderscoreES10_S10_EEEEENS4_28SM100_TMA_2SM_LOAD_MULTICASTENS4_14ComposedLayoutINS4_7SwizzleILi3ELi4ELi3EEENS4_18smem_ptr_flag_bitsILi8EEENSV_INS5_IJNSA_ILi8EEESF_EEENS5_IJSF_SC_EEEEEEEvNS4_8identityENS4_18SM100_TMA_2SM_LOADES1D_vS1E_EENS_8epilogue10collective18CollectiveEpilogueINS1H_23Sm100TmaWarpSpecializedILi2ELi2ELi32ELb0ELb0EEEJNS5_IJNSA_ILi64EEESF_SF_EEENS5_IJNSV_IS1M_SC_EENSV_INS5_IJNSA_ILi32EEESB_EEENS5_IJSC_S1M_EEEEEEEESH_SI_SH_SI_NS1H_6fusion15FusionCallbacksIS1L_NS1U_17LinearCombinationISH_fSH_fLNS_15FloatRoundStyleE2EEES1N_S1T_JEEENS4_5SM1004TMEM4LOAD26SM100_TMEM_LOAD_32dp32b32xENS4_13SM90_TMA_LOADENS14_INS15_ILi1ELi4ELi3EEES18_NSV_INS5_IJS19_S1P_EEENS5_IJS1P_SC_EEEEEEENS4_39AutoVectorizingCopyWithAssumedAlignmentILi128EEENS4_14SM90_TMA_STOREES29_S2B_S2B_EEEvvEEEEvNT_6ParamsE) ;  /* 0xffffff7402747950 */ /* 0x000fea0003c3ffff */
        .weak           $__internal_1_$__cuda_sm10x_tcgen05_guardrail_trap_phase_invalid_during_alloc
        .type           $__internal_1_$__cuda_sm10x_tcgen05_guardrail_trap_phase_invalid_during_alloc,@function
        .size           $__internal_1_$__cuda_sm10x_tcgen05_guardrail_trap_phase_invalid_during_alloc,($__internal_2_$__cuda_sm10x_tcgen05_guardrail_trap_unallocated_columns_being_dealloced - $__internal_1_$__cuda_sm10x_tcgen05_guardrail_trap_phase_invalid_during_alloc)
$__internal_1_$__cuda_sm10x_tcgen05_guardrail_trap_phase_invalid_during_alloc:
[----:B------:R-:W-:Y:S05]  /*8a30*/  BPT.TRAP 0x1 ;  /* 0x000000040000795c */ /* 0x000fea0000300000 */
[----:B------:R-:W-:-:S04]  /*8a40*/  MOV R5, 0x0 ;  /* 0x0000000000057802 */ /* 0x000fc80000000f00 */
[----:B------:R-:W-:Y:S05]  /*8a50*/  RET.REL.NODEC R4 `(_ZN7cutlass13device_kernelINS_4gemm6kernel13GemmUniversalIN4cute5tupleIJiiiiEEENS1_10collective13CollectiveMmaINS1_35MainloopSm100TmaUmmaWarpSpecializedILi4ELi2ELi4ENS5_IJNS4_1CILi2EEESB_NSA_ILi1EEEEEEEENS5_IJNSA_ILi128EEESF_SF_EEENS_12float_e4m3_tENS5_IJlSC_lEEESH_SI_NS4_8TiledMMAINS4_8MMA_AtomIJNS4_10MMA_TraitsINS4_25SM100_MMA_F8F6F4_2x1SM_SSEJSH_SH_fSF_SF_NS4_17integral_constantINS4_4UMMA5MajorELSP_0EEESQ_NSN_INSO_7ScaleInELSR_0EEESS_EEEEEENS4_6LayoutINS5_IJSC_SC_SC_EEENS5_IJNSA_ILi0EEESX_SX_EEEEENS5_IJNS4_10UnderscoreES10_S10_EEEEENS4_28SM100_TMA_2SM_LOAD_MULTICASTENS4_14ComposedLayoutINS4_7SwizzleILi3ELi4ELi3EEENS4_18smem_ptr_flag_bitsILi8EEENSV_INS5_IJNSA_ILi8EEESF_EEENS5_IJSF_SC_EEEEEEEvNS4_8identityENS4_18SM100_TMA_2SM_LOADES1D_vS1E_EENS_8epilogue10collective18CollectiveEpilogueINS1H_23Sm100TmaWarpSpecializedILi2ELi2ELi32ELb0ELb0EEEJNS5_IJNSA_ILi64EEESF_SF_EEENS5_IJNSV_IS1M_SC_EENSV_INS5_IJNSA_ILi32EEESB_EEENS5_IJSC_S1M_EEEEEEEESH_SI_SH_SI_NS1H_6fusion15FusionCallbacksIS1L_NS1U_17LinearCombinationISH_fSH_fLNS_15FloatRoundStyleE2EEES1N_S1T_JEEENS4_5SM1004TMEM4LOAD26SM100_TMEM_LOAD_32dp32b32xENS4_13SM90_TMA_LOADENS14_INS15_ILi1ELi4ELi3EEES18_NSV_INS5_IJS19_S1P_EEENS5_IJS1P_SC_EEEEEEENS4_39AutoVectorizingCopyWithAssumedAlignmentILi128EEENS4_14SM90_TMA_STOREES29_S2B_S2B_EEEvvEEEEvNT_6ParamsE) ;  /* 0xffffff7404687950 */ /* 0x000fea0003c3ffff */
        .weak           $__internal_2_$__cuda_sm10x_tcgen05_guardrail_trap_unallocated_columns_being_dealloced
        .type           $__internal_2_$__cuda_sm10x_tcgen05_guardrail_trap_unallocated_columns_being_dealloced,@function
        .size           $__internal_2_$__cuda_sm10x_tcgen05_guardrail_trap_unallocated_columns_being_dealloced,(.L_x_163 - $__internal_2_$__cuda_sm10x_tcgen05_guardrail_trap_unallocated_columns_being_dealloced)
$__internal_2_$__cuda_sm10x_tcgen05_guardrail_trap_unallocated_columns_being_dealloced:
[----:B------:R-:W-:Y:S05]  /*8a60*/  BPT.TRAP 0x1 ;  /* 0x000000040000795c */ /* 0x000fea0000300000 */
[----:B------:R-:W-:-:S04]  /*8a70*/  HFMA2 R3, -RZ, RZ, 0, 0 ;  /* 0x00000000ff037431 */ /* 0x000fc800000001ff */
[----:B------:R-:W-:Y:S05]  /*8a80*/  RET.REL.NODEC R2 `(_ZN7cutlass13device_kernelINS_4gemm6kernel13GemmUniversalIN4cute5tupleIJiiiiEEENS1_10collective13CollectiveMmaINS1_35MainloopSm100TmaUmmaWarpSpecializedILi4ELi2ELi4ENS5_IJNS4_1CILi2EEESB_NSA_ILi1EEEEEEEENS5_IJNSA_ILi128EEESF_SF_EEENS_12float_e4m3_tENS5_IJlSC_lEEESH_SI_NS4_8TiledMMAINS4_8MMA_AtomIJNS4_10MMA_TraitsINS4_25SM100_MMA_F8F6F4_2x1SM_SSEJSH_SH_fSF_SF_NS4_17integral_constantINS4_4UMMA5MajorELSP_0EEESQ_NSN_INSO_7ScaleInELSR_0EEESS_EEEEEENS4_6LayoutINS5_IJSC_SC_SC_EEENS5_IJNSA_ILi0EEESX_SX_EEEEENS5_IJNS4_10UnderscoreES10_S10_EEEEENS4_28SM100_TMA_2SM_LOAD_MULTICASTENS4_14ComposedLayoutINS4_7SwizzleILi3ELi4ELi3EEENS4_18smem_ptr_flag_bitsILi8EEENSV_INS5_IJNSA_ILi8EEESF_EEENS5_IJSF_SC_EEEEEEEvNS4_8identityENS4_18SM100_TMA_2SM_LOADES1D_vS1E_EENS_8epilogue10collective18CollectiveEpilogueINS1H_23Sm100TmaWarpSpecializedILi2ELi2ELi32ELb0ELb0EEEJNS5_IJNSA_ILi64EEESF_SF_EEENS5_IJNSV_IS1M_SC_EENSV_INS5_IJNSA_ILi32EEESB_EEENS5_IJSC_S1M_EEEEEEEESH_SI_SH_SI_NS1H_6fusion15FusionCallbacksIS1L_NS1U_17LinearCombinationISH_fSH_fLNS_15FloatRoundStyleE2EEES1N_S1T_JEEENS4_5SM1004TMEM4LOAD26SM100_TMEM_LOAD_32dp32b32xENS4_13SM90_TMA_LOADENS14_INS15_ILi1ELi4ELi3EEES18_NSV_INS5_IJS19_S1P_EEENS5_IJS1P_SC_EEEEEEENS4_39AutoVectorizingCopyWithAssumedAlignmentILi128EEENS4_14SM90_TMA_STOREES29_S2B_S2B_EEEvvEEEEvNT_6ParamsE) ;  /* 0xffffff74025c7950 */ /* 0x000fea0003c3ffff */
.L_x_162:
[----:B------:R-:W-:-:S00]  /*8a90*/  BRA `(.L_x_162) ;  /* 0xfffffffc00fc7947 */ /* 0x000fc0000383ffff */
[----:B------:R-:W-:-:S00]  /*8aa0*/  NOP ;  /* 0x0000000000007918 */ /* 0x000fc00000000000 */
        /* <DEDUP_REMOVED lines=13> */
.L_x_163:


//--------------------- .nv.global.init           --------------------------
	.section	.nv.global.init,"aw",@progbits
.nv.global.init:
	.type		$str$27,@object
	.size		$str$27,($str$28 - $str$27)
$str$27:
        /*0000*/ 	.byte	0x28, 0x61, 0x64, 0x64, 0x72, 0x65, 0x73, 0x73, 0x20, 0x26, 0x20, 0x6d, 0x61, 0x73, 0x6b, 0x29
        /*0010*/ 	.byte	0x20, 0x3d, 0x3d, 0x20, 0x30, 0x00
	.type		$str$28,@object
	.size		$str$28,($str$26 - $str$28)
$str$28:
        /*0016*/ 	.byte	0x2f, 0x74, 0x6d, 0x70, 0x2f, 0x63, 0x75, 0x74, 0x6c, 0x61, 0x73, 0x73, 0x5f, 0x73, 0x77, 0x65
        /*0026*/ 	.byte	0x65, 0x70, 0x5f, 0x73, 0x72, 0x63, 0x2f, 0x69, 0x6e, 0x63, 0x6c, 0x75, 0x64, 0x65, 0x2f, 0x63
        /*0036*/ 	.byte	0x75, 0x74, 0x65, 0x2f, 0x70, 0x6f, 0x69, 0x6e, 0x74, 0x65, 0x72, 0x5f, 0x66, 0x6c, 0x61, 0x67
        /*0046*/ 	.byte	0x67, 0x65, 0x64, 0x2e, 0x68, 0x70, 0x70, 0x00
	.type		$str$26,@object
	.size		$str$26,($str$25 - $str$26)
$str$26:
        /*004e*/ 	.byte	0x2f, 0x74, 0x6d, 0x70, 0x2f, 0x63, 0x75, 0x74, 0x6c, 0x61, 0x73, 0x73, 0x5f, 0x73, 0x77, 0x65
        /*005e*/ 	.byte	0x65, 0x70, 0x5f, 0x73, 0x72, 0x63, 0x2f, 0x69, 0x6e, 0x63, 0x6c, 0x75, 0x64, 0x65, 0x2f, 0x63
        /*006e*/ 	.byte	0x75, 0x74, 0x65, 0x2f, 0x61, 0x74, 0x6f, 0x6d, 0x2f, 0x63, 0x6f, 0x70, 0x79, 0x5f, 0x74, 0x72
        /*007e*/ 	.byte	0x61, 0x69, 0x74, 0x73, 0x5f, 0x73, 0x6d, 0x31, 0x30, 0x30, 0x2e, 0x68, 0x70, 0x70, 0x00
	.type		$str$25,@object
	.size		$str$25,(__unnamed_1 - $str$25)
$str$25:
        /*008d*/ 	.byte	0x28, 0x28, 0x75, 0x69, 0x6e, 0x74, 0x33, 0x32, 0x5f, 0x74, 0x28, 0x74, 0x68, 0x72, 0x65, 0x61
        /*009d*/ 	.byte	0x64, 0x49, 0x64, 0x78, 0x2e, 0x78, 0x29, 0x20, 0x2f, 0x20, 0x33, 0x32, 0x29, 0x20, 0x25, 0x20
        /*00ad*/ 	.byte	0x34, 0x29, 0x20, 0x3d, 0x3d, 0x20, 0x28, 0x28, 0x28, 0x74, 0x6d, 0x65, 0x6d, 0x5f, 0x61, 0x64
        /*00bd*/ 	.byte	0x64, 0x72, 0x20, 0x3e, 0x3e, 0x20, 0x31, 0x36, 0x29, 0x20, 0x2f, 0x20, 0x33, 0x32, 0x29, 0x20
        /*00cd*/ 	.byte	0x25, 0x20, 0x34, 0x29, 0x00
	.type		__unnamed_1,@object
	.size		__unnamed_1,(__unnamed_2 - __unnamed_1)
__unnamed_1:
        /*00d2*/ 	.byte	0x61, 0x75, 0x74, 0x6f, 0x20, 0x63, 0x75, 0x74, 0x65, 0x3a, 0x3a, 0x61, 0x73, 0x5f, 0x70, 0x6f
        /* <DEDUP_REMOVED lines=24> */
        /*0262*/ 	.byte	0x3a, 0x3a, 0x43, 0x3c, 0x34, 0x30, 0x39, 0x36, 0x3e, 0x3e, 0x3e, 0x3e, 0x5d, 0x00
	.type		__unnamed_2,@object
	.size		__unnamed_2,(.L_2 - __unnamed_2)
__unnamed_2:
        /* <DEDUP_REMOVED lines=40> */
        /*04f0*/ 	.byte	0x74, 0x65, 0x3a, 0x3a, 0x43, 0x3c, 0x30, 0x3e, 0x3e, 0x3e, 0x3e, 0x5d, 0x00
.L_2:


//--------------------- .nv.shared._ZN7cutlass13device_kernelINS_4gemm6kernel13GemmUniversalIN4cute5tupleIJiiiiEEENS1_10collective13CollectiveMmaINS1_35MainloopSm100TmaUmmaWarpSpecializedILi4ELi2ELi4ENS5_IJNS4_1CILi2EEESB_NSA_ILi1EEEEEEEENS5_IJNSA_ILi128EEESF_SF_EEENS_12float_e4m3_tENS5_IJlSC_lEEESH_SI_NS4_8TiledMMAINS4_8MMA_AtomIJNS4_10MMA_TraitsINS4_25SM100_MMA_F8F6F4_2x1SM_SSEJSH_SH_fSF_SF_NS4_17integral_constantINS4_4UMMA5MajorELSP_0EEESQ_NSN_INSO_7ScaleInELSR_0EEESS_EEEEEENS4_6LayoutINS5_IJSC_SC_SC_EEENS5_IJNSA_ILi0EEESX_SX_EEEEENS5_IJNS4_10UnderscoreES10_S10_EEEEENS4_28SM100_TMA_2SM_LOAD_MULTICASTENS4_14ComposedLayoutINS4_7SwizzleILi3ELi4ELi3EEENS4_18smem_ptr_flag_bitsILi8EEENSV_INS5_IJNSA_ILi8EEESF_EEENS5_IJSF_SC_EEEEEEEvNS4_8identityENS4_18SM100_TMA_2SM_LOADES1D_vS1E_EENS_8epilogue10collective18CollectiveEpilogueINS1H_23Sm100TmaWarpSpecializedILi2ELi2ELi32ELb0ELb0EEEJNS5_IJNSA_ILi64EEESF_SF_EEENS5_IJNSV_IS1M_SC_EENSV_INS5_IJNSA_ILi32EEESB_EEENS5_IJSC_S1M_EEEEEEEESH_SI_SH_SI_NS1H_6fusion15FusionCallbacksIS1L_NS1U_17LinearCombinationISH_fSH_fLNS_15FloatRoundStyleE2EEES1N_S1T_JEEENS4_5SM1004TMEM4LOAD26SM100_TMEM_LOAD_32dp32b32xENS4_13SM90_TMA_LOADENS14_INS15_ILi1ELi4ELi3EEES18_NSV_INS5_IJS19_S1P_EEENS5_IJS1P_SC_EEEEEEENS4_39AutoVectorizingCopyWithAssumedAlignmentILi128EEENS4_14SM90_TMA_STOREES29_S2B_S2B_EEEvvEEEEvNT_6ParamsE --------------------------
	.section	.nv.shared._ZN7cutlass13device_kernelINS_4gemm6kernel13GemmUniversalIN4cute5tupleIJiiiiEEENS1_10collective13CollectiveMmaINS1_35MainloopSm100TmaUmmaWarpSpecializedILi4ELi2ELi4ENS5_IJNS4_1CILi2EEESB_NSA_ILi1EEEEEEEENS5_IJNSA_ILi128EEESF_SF_EEENS_12float_e4m3_tENS5_IJlSC_lEEESH_SI_NS4_8TiledMMAINS4_8MMA_AtomIJNS4_10MMA_TraitsINS4_25SM100_MMA_F8F6F4_2x1SM_SSEJSH_SH_fSF_SF_NS4_17integral_constantINS4_4UMMA5MajorELSP_0EEESQ_NSN_INSO_7ScaleInELSR_0EEESS_EEEEEENS4_6LayoutINS5_IJSC_SC_SC_EEENS5_IJNSA_ILi0EEESX_SX_EEEEENS5_IJNS4_10UnderscoreES10_S10_EEEEENS4_28SM100_TMA_2SM_LOAD_MULTICASTENS4_14ComposedLayoutINS4_7SwizzleILi3ELi4ELi3EEENS4_18smem_ptr_flag_bitsILi8EEENSV_INS5_IJNSA_ILi8EEESF_EEENS5_IJSF_SC_EEEEEEEvNS4_8identityENS4_18SM100_TMA_2SM_LOADES1D_vS1E_EENS_8epilogue10collective18CollectiveEpilogueINS1H_23Sm100TmaWarpSpecializedILi2ELi2ELi32ELb0ELb0EEEJNS5_IJNSA_ILi64EEESF_SF_EEENS5_IJNSV_IS1M_SC_EENSV_INS5_IJNSA_ILi32EEESB_EEENS5_IJSC_S1M_EEEEEEEESH_SI_SH_SI_NS1H_6fusion15FusionCallbacksIS1L_NS1U_17LinearCombinationISH_fSH_fLNS_15FloatRoundStyleE2EEES1N_S1T_JEEENS4_5SM1004TMEM4LOAD26SM100_TMEM_LOAD_32dp32b32xENS4_13SM90_TMA_LOADENS14_INS15_ILi1ELi4ELi3EEES18_NSV_INS5_IJS19_S1P_EEENS5_IJS1P_SC_EEEEEEENS4_39AutoVectorizingCopyWithAssumedAlignmentILi128EEENS4_14SM90_TMA_STOREES29_S2B_S2B_EEEvvEEEEvNT_6ParamsE,"aw",@nobits
	.sectionflags	@""
	.align	16
	.zero		1024


//--------------------- .nv.shared.reserved.0     --------------------------
	.section	.nv.shared.reserved.0,"aw",@nobits
	.weak		__nv_reservedSMEM_offset_0_alias
	.size		__nv_reservedSMEM_offset_0_alias, 0, 64
	.other		__nv_reservedSMEM_offset_0_alias,@"STO_CUDA_RESERVED_SHARED STV_DEFAULT"
__nv_reservedSMEM_offset_0_alias:
	.zero		0
.nv.shared.reserved.0:
	.zero		64
	.weak		__nv_reservedSMEM_tcgen05_partition
	.type		__nv_reservedSMEM_tcgen05_partition,@object
	.size		__nv_reservedSMEM_tcgen05_partition,(.L_0 - __nv_reservedSMEM_tcgen05_partition)
__nv_reservedSMEM_tcgen05_partition:
	.zero		32
.L_0:


//--------------------- .nv.global                --------------------------
	.section	.nv.global,"aw",@nobits
.nv.global:
	.type		_ZN39_INTERNAL_4c917df0_4_k_cu_0271ec03_87264cute1_E,@object
	.size		_ZN39_INTERNAL_4c917df0_4_k_cu_0271ec03_87264cute1_E,(_ZN39_INTERNAL_4c917df0_4_k_cu_0271ec03_87264cuda3std3__45__cpo6cbeginE - _ZN39_INTERNAL_4c917df0_4_k_cu_0271ec03_87264cute1_E)
_ZN39_INTERNAL_4c917df0_4_k_cu_0271ec03_87264cute1_E:
	.zero		1
	.type		_ZN39_INTERNAL_4c917df0_4_k_cu_0271ec03_87264cuda3std3__45__cpo6cbeginE,@object
	.size		_ZN39_INTERNAL_4c917df0_4_k_cu_0271ec03_87264cuda3std3__45__cpo6cbeginE,(_ZN39_INTERNAL_4c917df0_4_k_cu_0271ec03_87264cuda3std3__48in_placeE - _ZN39_INTERNAL_4c917df0_4_k_cu_0271ec03_87264cuda3std3__45__cpo6cbeginE)
_ZN39_INTERNAL_4c917df0_4_k_cu_0271ec03_87264cuda3std3__45__cpo6cbeginE:
	.zero		1
	.type		_ZN39_INTERNAL_4c917df0_4_k_cu_0271ec03_87264cuda3std3__48in_placeE,@object
	.size		_ZN39_INTERNAL_4c917df0_4_k_cu_0271ec03_87264cuda3std3__48in_placeE,(_ZN39_INTERNAL_4c917df0_4_k_cu_0271ec03_87264cuda3std6ranges3__45__cpo9iter_moveE - _ZN39_INTERNAL_4c917df0_4_k_cu_0271ec03_87264cuda3std3__48in_placeE)
_ZN39_INTERNAL_4c917df0_4_k_cu_0271ec03_87264cuda3std3__48in_placeE:
	.zero		1
	.type		_ZN39_INTERNAL_4c917df0_4_k_cu_0271ec03_87264cuda3std6ranges3__45__cpo9iter_moveE,@object
	.size		_ZN39_INTERNAL_4c917df0_4_k_cu_0271ec03_87264cuda3std6ranges3__45__cpo9iter_moveE,(_ZN39_INTERNAL_4c917df0_4_k_cu_0271ec03_87264cuda3std3__45__cpo5beginE - _ZN39_INTERNAL_4c917df0_4_k_cu_0271ec03_87264cuda3std6ranges3__45__cpo9iter_moveE)
_ZN39_INTERNAL_4c917df0_4_k_cu_0271ec03_87264cuda3std6ranges3__45__cpo9iter_moveE:
	.zero		1
	.type		_ZN39_INTERNAL_4c917df0_4_k_cu_0271ec03_87264cuda3std3__45__cpo5beginE,@object
	.size		_ZN39_INTERNAL_4c917df0_4_k_cu_0271ec03_87264cuda3std3__45__cpo5beginE,(_ZN39_INTERNAL_4c917df0_4_k_cu_0271ec03_87264cuda3std3__441_GLOBAL__N__4c917df0_4_k_cu_0271ec03_87266ignoreE - _ZN39_INTERNAL_4c917df0_4_k_cu_0271ec03_87264cuda3std3__45__cpo5beginE)
_ZN39_INTERNAL_4c917df0_4_k_cu_0271ec03_87264cuda3std3__45__cpo5beginE:
	.zero		1
	.type		_ZN39_INTERNAL_4c917df0_4_k_cu_0271ec03_87264cuda3std3__441_GLOBAL__N__4c917df0_4_k_cu_0271ec03_87266ignoreE,@object
	.size		_ZN39_INTERNAL_4c917df0_4_k_cu_0271ec03_87264cuda3std3__441_GLOBAL__N__4c917df0_4_k_cu_0271ec03_87266ignoreE,(_ZN39_INTERNAL_4c917df0_4_k_cu_0271ec03_87264cute7productE - _ZN39_INTERNAL_4c917df0_4_k_cu_0271ec03_87264cuda3std3__441_GLOBAL__N__4c917df0_4_k_cu_0271ec03_87266ignoreE)
_ZN39_INTERNAL_4c917df0_4_k_cu_0271ec03_87264cuda3std3__441_GLOBAL__N__4c917df0_4_k_cu_0271ec03_87266ignoreE:
	.zero		1
	.type		_ZN39_INTERNAL_4c917df0_4_k_cu_0271ec03_87264cute7productE,@object
	.size		_ZN39_INTERNAL_4c917df0_4_k_cu_0271ec03_87264cute7productE,(_ZN39_INTERNAL_4c917df0_4_k_cu_0271ec03_87264cuda3std3__45__cpo3endE - _ZN39_INTERNAL_4c917df0_4_k_cu_0271ec03_87264cute7productE)
_ZN39_INTERNAL_4c917df0_4_k_cu_0271ec03_87264cute7productE:
	.zero		1
	.type		_ZN39_INTERNAL_4c917df0_4_k_cu_0271ec03_87264cuda3std3__45__cpo3endE,@object
	.size		_ZN39_INTERNAL_4c917df0_4_k_cu_0271ec03_87264cuda3std3__45__cpo3endE,(_ZN39_INTERNAL_4c917df0_4_k_cu_0271ec03_87264cuda3std3__419piecewise_constructE - _ZN39_INTERNAL_4c917df0_4_k_cu_0271ec03_87264cuda3std3__45__cpo3endE)
_ZN39_INTERNAL_4c917df0_4_k_cu_0271ec03_87264cuda3std3__45__cpo3endE:
	.zero		1
	.type		_ZN39_INTERNAL_4c917df0_4_k_cu_0271ec03_87264cuda3std3__419piecewise_constructE,@object
	.size		_ZN39_INTERNAL_4c917df0_4_k_cu_0271ec03_87264cuda3std3__419piecewise_constructE,(_ZN39_INTERNAL_4c917df0_4_k_cu_0271ec03_87264cuda3std3__45__cpo4cendE - _ZN39_INTERNAL_4c917df0_4_k_cu_0271ec03_87264cuda3std3__419piecewise_constructE)
_ZN39_INTERNAL_4c917df0_4_k_cu_0271ec03_87264cuda3std3__419piecewise_constructE:
	.zero		1
	.type		_ZN39_INTERNAL_4c917df0_4_k_cu_0271ec03_87264cuda3std3__45__cpo4cendE,@object
	.size		_ZN39_INTERNAL_4c917df0_4_k_cu_0271ec03_87264cuda3std3__45__cpo4cendE,(_ZN39_INTERNAL_4c917df0_4_k_cu_0271ec03_87264cuda3std6ranges3__45__cpo4swapE - _ZN39_INTERNAL_4c917df0_4_k_cu_0271ec03_87264cuda3std3__45__cpo4cendE)
_ZN39_INTERNAL_4c917df0_4_k_cu_0271ec03_87264cuda3std3__45__cpo4cendE:
	.zero		1
	.type		_ZN39_INTERNAL_4c917df0_4_k_cu_0271ec03_87264cuda3std6ranges3__45__cpo4swapE,@object
	.size		_ZN39_INTERNAL_4c917df0_4_k_cu_0271ec03_87264cuda3std6ranges3__45__cpo4swapE,(.L_10 - _ZN39_INTERNAL_4c917df0_4_k_cu_0271ec03_87264cuda3std6ranges3__45__cpo4swapE)
_ZN39_INTERNAL_4c917df0_4_k_cu_0271ec03_87264cuda3std6ranges3__45__cpo4swapE:
	.zero		1
.L_10:


//--------------------- .nv.constant0._ZN7cutlass13device_kernelINS_4gemm6kernel13GemmUniversalIN4cute5tupleIJiiiiEEENS1_10collective13CollectiveMmaINS1_35MainloopSm100TmaUmmaWarpSpecializedILi4ELi2ELi4ENS5_IJNS4_1CILi2EEESB_NSA_ILi1EEEEEEEENS5_IJNSA_ILi128EEESF_SF_EEENS_12float_e4m3_tENS5_IJlSC_lEEESH_SI_NS4_8TiledMMAINS4_8MMA_AtomIJNS4_10MMA_TraitsINS4_25SM100_MMA_F8F6F4_2x1SM_SSEJSH_SH_fSF_SF_NS4_17integral_constantINS4_4UMMA5MajorELSP_0EEESQ_NSN_INSO_7ScaleInELSR_0EEESS_EEEEEENS4_6LayoutINS5_IJSC_SC_SC_EEENS5_IJNSA_ILi0EEESX_SX_EEEEENS5_IJNS4_10UnderscoreES10_S10_EEEEENS4_28SM100_TMA_2SM_LOAD_MULTICASTENS4_14ComposedLayoutINS4_7SwizzleILi3ELi4ELi3EEENS4_18smem_ptr_flag_bitsILi8EEENSV_INS5_IJNSA_ILi8EEESF_EEENS5_IJSF_SC_EEEEEEEvNS4_8identityENS4_18SM100_TMA_2SM_LOADES1D_vS1E_EENS_8epilogue10collective18CollectiveEpilogueINS1H_23Sm100TmaWarpSpecializedILi2ELi2ELi32ELb0ELb0EEEJNS5_IJNSA_ILi64EEESF_SF_EEENS5_IJNSV_IS1M_SC_EENSV_INS5_IJNSA_ILi32EEESB_EEENS5_IJSC_S1M_EEEEEEEESH_SI_SH_SI_NS1H_6fusion15FusionCallbacksIS1L_NS1U_17LinearCombinationISH_fSH_fLNS_15FloatRoundStyleE2EEES1N_S1T_JEEENS4_5SM1004TMEM4LOAD26SM100_TMEM_LOAD_32dp32b32xENS4_13SM90_TMA_LOADENS14_INS15_ILi1ELi4ELi3EEES18_NSV_INS5_IJS19_S1P_EEENS5_IJS1P_SC_EEEEEEENS4_39AutoVectorizingCopyWithAssumedAlignmentILi128EEENS4_14SM90_TMA_STOREES29_S2B_S2B_EEEvvEEEEvNT_6ParamsE --------------------------
	.section	.nv.constant0._ZN7cutlass13device_kernelINS_4gemm6kernel13GemmUniversalIN4cute5tupleIJiiiiEEENS1_10collective13CollectiveMmaINS1_35MainloopSm100TmaUmmaWarpSpecializedILi4ELi2ELi4ENS5_IJNS4_1CILi2EEESB_NSA_ILi1EEEEEEEENS5_IJNSA_ILi128EEESF_SF_EEENS_12float_e4m3_tENS5_IJlSC_lEEESH_SI_NS4_8TiledMMAINS4_8MMA_AtomIJNS4_10MMA_TraitsINS4_25SM100_MMA_F8F6F4_2x1SM_SSEJSH_SH_fSF_SF_NS4_17integral_constantINS4_4UMMA5MajorELSP_0EEESQ_NSN_INSO_7ScaleInELSR_0EEESS_EEEEEENS4_6LayoutINS5_IJSC_SC_SC_EEENS5_IJNSA_ILi0EEESX_SX_EEEEENS5_IJNS4_10UnderscoreES10_S10_EEEEENS4_28SM100_TMA_2SM_LOAD_MULTICASTENS4_14ComposedLayoutINS4_7SwizzleILi3ELi4ELi3EEENS4_18smem_ptr_flag_bitsILi8EEENSV_INS5_IJNSA_ILi8EEESF_EEENS5_IJSF_SC_EEEEEEEvNS4_8identityENS4_18SM100_TMA_2SM_LOADES1D_vS1E_EENS_8epilogue10collective18CollectiveEpilogueINS1H_23Sm100TmaWarpSpecializedILi2ELi2ELi32ELb0ELb0EEEJNS5_IJNSA_ILi64EEESF_SF_EEENS5_IJNSV_IS1M_SC_EENSV_INS5_IJNSA_ILi32EEESB_EEENS5_IJSC_S1M_EEEEEEEESH_SI_SH_SI_NS1H_6fusion15FusionCallbacksIS1L_NS1U_17LinearCombinationISH_fSH_fLNS_15FloatRoundStyleE2EEES1N_S1T_JEEENS4_5SM1004TMEM4LOAD26SM100_TMEM_LOAD_32dp32b32xENS4_13SM90_TMA_LOADENS14_INS15_ILi1ELi4ELi3EEES18_NSV_INS5_IJS19_S1P_EEENS5_IJS1P_SC_EEEEEEENS4_39AutoVectorizingCopyWithAssumedAlignmentILi128EEENS4_14SM90_TMA_STOREES29_S2B_S2B_EEEvvEEEEvNT_6ParamsE,"a",@progbits
	.sectionflags	@""
	.align	4
.nv.constant0._ZN7cutlass13device_kernelINS_4gemm6kernel13GemmUniversalIN4cute5tupleIJiiiiEEENS1_10collective13CollectiveMmaINS1_35MainloopSm100TmaUmmaWarpSpecializedILi4ELi2ELi4ENS5_IJNS4_1CILi2EEESB_NSA_ILi1EEEEEEEENS5_IJNSA_ILi128EEESF_SF_EEENS_12float_e4m3_tENS5_IJlSC_lEEESH_SI_NS4_8TiledMMAINS4_8MMA_AtomIJNS4_10MMA_TraitsINS4_25SM100_MMA_F8F6F4_2x1SM_SSEJSH_SH_fSF_SF_NS4_17integral_constantINS4_4UMMA5MajorELSP_0EEESQ_NSN_INSO_7ScaleInELSR_0EEESS_EEEEEENS4_6LayoutINS5_IJSC_SC_SC_EEENS5_IJNSA_ILi0EEESX_SX_EEEEENS5_IJNS4_10UnderscoreES10_S10_EEEEENS4_28SM100_TMA_2SM_LOAD_MULTICASTENS4_14ComposedLayoutINS4_7SwizzleILi3ELi4ELi3EEENS4_18smem_ptr_flag_bitsILi8EEENSV_INS5_IJNSA_ILi8EEESF_EEENS5_IJSF_SC_EEEEEEEvNS4_8identityENS4_18SM100_TMA_2SM_LOADES1D_vS1E_EENS_8epilogue10collective18CollectiveEpilogueINS1H_23Sm100TmaWarpSpecializedILi2ELi2ELi32ELb0ELb0EEEJNS5_IJNSA_ILi64EEESF_SF_EEENS5_IJNSV_IS1M_SC_EENSV_INS5_IJNSA_ILi32EEESB_EEENS5_IJSC_S1M_EEEEEEEESH_SI_SH_SI_NS1H_6fusion15FusionCallbacksIS1L_NS1U_17LinearCombinationISH_fSH_fLNS_15FloatRoundStyleE2EEES1N_S1T_JEEENS4_5SM1004TMEM4LOAD26SM100_TMEM_LOAD_32dp32b32xENS4_13SM90_TMA_LOADENS14_INS15_ILi1ELi4ELi3EEES18_NSV_INS5_IJS19_S1P_EEENS5_IJS1P_SC_EEEEEEENS4_39AutoVectorizingCopyWithAssumedAlignmentILi128EEENS4_14SM90_TMA_STOREES29_S2B_S2B_EEEvvEEEEvNT_6ParamsE:
	.zero		2944


//--------------------- SYMBOLS --------------------------

	.type		.nv.reservedSmem.offset0,@object
	.size		.nv.reservedSmem.offset0,0x4
	.type		.nv.reservedSmem.cap,@object
	.size		.nv.reservedSmem.cap,0x4
	.type		__assertfail,@function
